//
// Generated by NVIDIA NVVM Compiler
//
// Compiler Build ID: CL-36424714
// Cuda compilation tools, release 13.0, V13.0.88
// Based on NVVM 20.0.0
//

.version 9.0
.target sm_100
.address_size 64

	// .globl	_Z10InitializeIfEviPT_
// _ZZ15SumWithinBlocksIffEviPKT0_PT_E5sdata has been demoted
// _ZZ15SumWithinBlocksIfdEviPKT0_PT_E5sdata has been demoted
// _ZZ15SumWithinBlocksIdfEviPKT0_PT_E5sdata has been demoted
// _ZZ15SumWithinBlocksIddEviPKT0_PT_E5sdata has been demoted
// _ZZ15SumWithinBlocksI16KahanAccumulatorIfEfEviPKT0_PT_E5sdata has been demoted
// _ZZ15SumWithinBlocksI16KahanAccumulatorIfES1_EviPKT0_PT_E5sdata has been demoted
// _ZZ15SumWithinBlocksI16KahanAccumulatorIdEdEviPKT0_PT_E5sdata has been demoted
// _ZZ15SumWithinBlocksI16KahanAccumulatorIdES1_EviPKT0_PT_E5sdata has been demoted
// _ZZ15SumWithinBlocksI2DDdEviPKT0_PT_E5sdata has been demoted
// _ZZ15SumWithinBlocksI2DDS0_EviPKT0_PT_E5sdata has been demoted

.visible .entry _Z10InitializeIfEviPT_(
	.param .u32 _Z10InitializeIfEviPT__param_0,
	.param .u64 .ptr .align 1 _Z10InitializeIfEviPT__param_1
)
{
	.reg .pred 	%p<11>;
	.reg .b32 	%r<47>;
	.reg .b32 	%f<6>;
	.reg .b64 	%rd<11>;
	.reg .b64 	%fd<21>;

	ld.param.u32 	%r18, [_Z10InitializeIfEviPT__param_0];
	ld.param.u64 	%rd2, [_Z10InitializeIfEviPT__param_1];
	cvta.to.global.u64 	%rd1, %rd2;
	mov.u32 	%r19, %ntid.x;
	mov.u32 	%r20, %nctaid.x;
	mul.lo.s32 	%r1, %r19, %r20;
	mov.u32 	%r21, %ctaid.x;
	mov.u32 	%r22, %tid.x;
	mad.lo.s32 	%r44, %r19, %r21, %r22;
	setp.ge.s32 	%p1, %r44, %r18;
	@%p1 bra 	$L__BB0_8;
	add.s32 	%r23, %r44, %r1;
	max.s32 	%r24, %r18, %r23;
	setp.lt.s32 	%p2, %r23, %r18;
	selp.u32 	%r25, 1, 0, %p2;
	add.s32 	%r26, %r23, %r25;
	sub.s32 	%r27, %r24, %r26;
	div.u32 	%r28, %r27, %r1;
	add.s32 	%r3, %r28, %r25;
	and.b32  	%r29, %r3, 3;
	setp.eq.s32 	%p3, %r29, 3;
	@%p3 bra 	$L__BB0_5;
	add.s32 	%r43, %r44, 1;
	add.s32 	%r30, %r3, 1;
	and.b32  	%r31, %r30, 3;
	neg.s32 	%r42, %r31;
$L__BB0_3:
	.pragma "nounroll";
	mul.wide.s32 	%rd3, %r44, 4;
	add.s64 	%rd4, %rd1, %rd3;
	cvt.rn.f64.s32 	%fd1, %r43;
	rcp.rn.f64 	%fd2, %fd1;
	and.b32  	%r32, %r43, 1;
	setp.eq.b32 	%p4, %r32, 1;
	neg.f64 	%fd3, %fd2;
	selp.f64 	%fd4, %fd2, %fd3, %p4;
	cvt.rn.f32.f64 	%f1, %fd4;
	st.global.f32 	[%rd4], %f1;
	add.s32 	%r44, %r44, %r1;
	add.s32 	%r43, %r43, %r1;
	add.s32 	%r42, %r42, 1;
	setp.ne.s32 	%p5, %r42, 0;
	@%p5 bra 	$L__BB0_3;
	add.s32 	%r44, %r43, -1;
$L__BB0_5:
	setp.lt.u32 	%p6, %r3, 3;
	@%p6 bra 	$L__BB0_8;
	and.b32  	%r14, %r44, 1;
	add.s32 	%r33, %r44, %r1;
	and.b32  	%r15, %r33, 1;
	mul.wide.s32 	%rd7, %r1, 4;
	shl.b32 	%r36, %r1, 1;
$L__BB0_7:
	setp.eq.s32 	%p7, %r15, 0;
	setp.eq.s32 	%p8, %r14, 0;
	add.s32 	%r34, %r44, 1;
	cvt.rn.f64.s32 	%fd5, %r34;
	rcp.rn.f64 	%fd6, %fd5;
	neg.f64 	%fd7, %fd6;
	selp.f64 	%fd8, %fd6, %fd7, %p8;
	cvt.rn.f32.f64 	%f2, %fd8;
	mul.wide.s32 	%rd5, %r44, 4;
	add.s64 	%rd6, %rd1, %rd5;
	st.global.f32 	[%rd6], %f2;
	add.s32 	%r35, %r34, %r1;
	cvt.rn.f64.s32 	%fd9, %r35;
	rcp.rn.f64 	%fd10, %fd9;
	neg.f64 	%fd11, %fd10;
	selp.f64 	%fd12, %fd10, %fd11, %p7;
	cvt.rn.f32.f64 	%f3, %fd12;
	add.s64 	%rd8, %rd6, %rd7;
	st.global.f32 	[%rd8], %f3;
	add.s32 	%r37, %r44, %r36;
	add.s32 	%r38, %r35, %r1;
	cvt.rn.f64.s32 	%fd13, %r38;
	rcp.rn.f64 	%fd14, %fd13;
	neg.f64 	%fd15, %fd14;
	selp.f64 	%fd16, %fd14, %fd15, %p8;
	cvt.rn.f32.f64 	%f4, %fd16;
	add.s64 	%rd9, %rd8, %rd7;
	st.global.f32 	[%rd9], %f4;
	add.s32 	%r39, %r37, %r1;
	add.s32 	%r40, %r38, %r1;
	cvt.rn.f64.s32 	%fd17, %r40;
	rcp.rn.f64 	%fd18, %fd17;
	and.b32  	%r41, %r39, 1;
	setp.eq.b32 	%p9, %r41, 1;
	neg.f64 	%fd19, %fd18;
	selp.f64 	%fd20, %fd19, %fd18, %p9;
	cvt.rn.f32.f64 	%f5, %fd20;
	add.s64 	%rd10, %rd9, %rd7;
	st.global.f32 	[%rd10], %f5;
	add.s32 	%r44, %r39, %r1;
	setp.lt.s32 	%p10, %r44, %r18;
	@%p10 bra 	$L__BB0_7;
$L__BB0_8:
	ret;

}
	// .globl	_Z15SumWithinBlocksIffEviPKT0_PT_
.visible .entry _Z15SumWithinBlocksIffEviPKT0_PT_(
	.param .u32 _Z15SumWithinBlocksIffEviPKT0_PT__param_0,
	.param .u64 .ptr .align 1 _Z15SumWithinBlocksIffEviPKT0_PT__param_1,
	.param .u64 .ptr .align 1 _Z15SumWithinBlocksIffEviPKT0_PT__param_2
)
{
	.reg .pred 	%p<11>;
	.reg .b32 	%r<39>;
	.reg .b32 	%f<29>;
	.reg .b64 	%rd<15>;
	// demoted variable
	.shared .align 4 .b8 _ZZ15SumWithinBlocksIffEviPKT0_PT_E5sdata[4096];
	ld.param.u32 	%r18, [_Z15SumWithinBlocksIffEviPKT0_PT__param_0];
	ld.param.u64 	%rd3, [_Z15SumWithinBlocksIffEviPKT0_PT__param_1];
	ld.param.u64 	%rd2, [_Z15SumWithinBlocksIffEviPKT0_PT__param_2];
	cvta.to.global.u64 	%rd1, %rd3;
	mov.u32 	%r38, %ntid.x;
	mov.u32 	%r19, %nctaid.x;
	mul.lo.s32 	%r2, %r38, %r19;
	mov.u32 	%r3, %ctaid.x;
	mov.u32 	%r4, %tid.x;
	mad.lo.s32 	%r36, %r38, %r3, %r4;
	setp.ge.s32 	%p1, %r36, %r18;
	mov.f32 	%f28, 0f00000000;
	@%p1 bra 	$L__BB1_7;
	add.s32 	%r20, %r36, %r2;
	max.s32 	%r21, %r18, %r20;
	setp.lt.s32 	%p2, %r20, %r18;
	selp.u32 	%r22, 1, 0, %p2;
	add.s32 	%r23, %r20, %r22;
	sub.s32 	%r24, %r21, %r23;
	div.u32 	%r25, %r24, %r2;
	add.s32 	%r6, %r25, %r22;
	and.b32  	%r26, %r6, 3;
	setp.eq.s32 	%p3, %r26, 3;
	mov.f32 	%f28, 0f00000000;
	@%p3 bra 	$L__BB1_4;
	add.s32 	%r27, %r6, 1;
	and.b32  	%r28, %r27, 3;
	neg.s32 	%r34, %r28;
	mov.f32 	%f28, 0f00000000;
$L__BB1_3:
	.pragma "nounroll";
	mul.wide.s32 	%rd4, %r36, 4;
	add.s64 	%rd5, %rd1, %rd4;
	ld.global.f32 	%f12, [%rd5];
	add.f32 	%f28, %f28, %f12;
	add.s32 	%r36, %r36, %r2;
	add.s32 	%r34, %r34, 1;
	setp.ne.s32 	%p4, %r34, 0;
	@%p4 bra 	$L__BB1_3;
$L__BB1_4:
	setp.lt.u32 	%p5, %r6, 3;
	@%p5 bra 	$L__BB1_7;
	mul.wide.s32 	%rd8, %r2, 4;
	shl.b32 	%r29, %r2, 2;
$L__BB1_6:
	mul.wide.s32 	%rd6, %r36, 4;
	add.s64 	%rd7, %rd1, %rd6;
	ld.global.f32 	%f13, [%rd7];
	add.f32 	%f14, %f28, %f13;
	add.s64 	%rd9, %rd7, %rd8;
	ld.global.f32 	%f15, [%rd9];
	add.f32 	%f16, %f14, %f15;
	add.s64 	%rd10, %rd9, %rd8;
	ld.global.f32 	%f17, [%rd10];
	add.f32 	%f18, %f16, %f17;
	add.s64 	%rd11, %rd10, %rd8;
	ld.global.f32 	%f19, [%rd11];
	add.f32 	%f28, %f18, %f19;
	add.s32 	%r36, %r29, %r36;
	setp.lt.s32 	%p6, %r36, %r18;
	@%p6 bra 	$L__BB1_6;
$L__BB1_7:
	shl.b32 	%r30, %r4, 2;
	mov.u32 	%r31, _ZZ15SumWithinBlocksIffEviPKT0_PT_E5sdata;
	add.s32 	%r15, %r31, %r30;
	st.shared.f32 	[%r15], %f28;
	bar.sync 	0;
	setp.lt.u32 	%p7, %r38, 2;
	@%p7 bra 	$L__BB1_11;
$L__BB1_8:
	shr.u32 	%r17, %r38, 1;
	setp.ge.u32 	%p8, %r4, %r17;
	@%p8 bra 	$L__BB1_10;
	shl.b32 	%r32, %r17, 2;
	add.s32 	%r33, %r15, %r32;
	ld.shared.f32 	%f20, [%r33];
	ld.shared.f32 	%f21, [%r15];
	add.f32 	%f22, %f20, %f21;
	st.shared.f32 	[%r15], %f22;
$L__BB1_10:
	bar.sync 	0;
	setp.gt.u32 	%p9, %r38, 3;
	mov.u32 	%r38, %r17;
	@%p9 bra 	$L__BB1_8;
$L__BB1_11:
	setp.ne.s32 	%p10, %r4, 0;
	@%p10 bra 	$L__BB1_13;
	ld.shared.f32 	%f23, [_ZZ15SumWithinBlocksIffEviPKT0_PT_E5sdata];
	cvta.to.global.u64 	%rd12, %rd2;
	mul.wide.u32 	%rd13, %r3, 4;
	add.s64 	%rd14, %rd12, %rd13;
	st.global.f32 	[%rd14], %f23;
$L__BB1_13:
	ret;

}
	// .globl	_Z10InitializeIdEviPT_
.visible .entry _Z10InitializeIdEviPT_(
	.param .u32 _Z10InitializeIdEviPT__param_0,
	.param .u64 .ptr .align 1 _Z10InitializeIdEviPT__param_1
)
{
	.reg .pred 	%p<11>;
	.reg .b32 	%r<47>;
	.reg .b64 	%rd<11>;
	.reg .b64 	%fd<21>;

	ld.param.u32 	%r18, [_Z10InitializeIdEviPT__param_0];
	ld.param.u64 	%rd2, [_Z10InitializeIdEviPT__param_1];
	cvta.to.global.u64 	%rd1, %rd2;
	mov.u32 	%r19, %ntid.x;
	mov.u32 	%r20, %nctaid.x;
	mul.lo.s32 	%r1, %r19, %r20;
	mov.u32 	%r21, %ctaid.x;
	mov.u32 	%r22, %tid.x;
	mad.lo.s32 	%r44, %r19, %r21, %r22;
	setp.ge.s32 	%p1, %r44, %r18;
	@%p1 bra 	$L__BB2_8;
	add.s32 	%r23, %r44, %r1;
	max.s32 	%r24, %r18, %r23;
	setp.lt.s32 	%p2, %r23, %r18;
	selp.u32 	%r25, 1, 0, %p2;
	add.s32 	%r26, %r23, %r25;
	sub.s32 	%r27, %r24, %r26;
	div.u32 	%r28, %r27, %r1;
	add.s32 	%r3, %r28, %r25;
	and.b32  	%r29, %r3, 3;
	setp.eq.s32 	%p3, %r29, 3;
	@%p3 bra 	$L__BB2_5;
	add.s32 	%r43, %r44, 1;
	add.s32 	%r30, %r3, 1;
	and.b32  	%r31, %r30, 3;
	neg.s32 	%r42, %r31;
$L__BB2_3:
	.pragma "nounroll";
	mul.wide.s32 	%rd3, %r44, 8;
	add.s64 	%rd4, %rd1, %rd3;
	cvt.rn.f64.s32 	%fd1, %r43;
	rcp.rn.f64 	%fd2, %fd1;
	and.b32  	%r32, %r43, 1;
	setp.eq.b32 	%p4, %r32, 1;
	neg.f64 	%fd3, %fd2;
	selp.f64 	%fd4, %fd2, %fd3, %p4;
	st.global.f64 	[%rd4], %fd4;
	add.s32 	%r44, %r44, %r1;
	add.s32 	%r43, %r43, %r1;
	add.s32 	%r42, %r42, 1;
	setp.ne.s32 	%p5, %r42, 0;
	@%p5 bra 	$L__BB2_3;
	add.s32 	%r44, %r43, -1;
$L__BB2_5:
	setp.lt.u32 	%p6, %r3, 3;
	@%p6 bra 	$L__BB2_8;
	and.b32  	%r14, %r44, 1;
	add.s32 	%r33, %r44, %r1;
	and.b32  	%r15, %r33, 1;
	mul.wide.s32 	%rd7, %r1, 8;
	shl.b32 	%r36, %r1, 1;
$L__BB2_7:
	setp.eq.s32 	%p7, %r15, 0;
	setp.eq.s32 	%p8, %r14, 0;
	add.s32 	%r34, %r44, 1;
	cvt.rn.f64.s32 	%fd5, %r34;
	rcp.rn.f64 	%fd6, %fd5;
	neg.f64 	%fd7, %fd6;
	selp.f64 	%fd8, %fd6, %fd7, %p8;
	mul.wide.s32 	%rd5, %r44, 8;
	add.s64 	%rd6, %rd1, %rd5;
	st.global.f64 	[%rd6], %fd8;
	add.s32 	%r35, %r34, %r1;
	cvt.rn.f64.s32 	%fd9, %r35;
	rcp.rn.f64 	%fd10, %fd9;
	neg.f64 	%fd11, %fd10;
	selp.f64 	%fd12, %fd10, %fd11, %p7;
	add.s64 	%rd8, %rd6, %rd7;
	st.global.f64 	[%rd8], %fd12;
	add.s32 	%r37, %r44, %r36;
	add.s32 	%r38, %r35, %r1;
	cvt.rn.f64.s32 	%fd13, %r38;
	rcp.rn.f64 	%fd14, %fd13;
	neg.f64 	%fd15, %fd14;
	selp.f64 	%fd16, %fd14, %fd15, %p8;
	add.s64 	%rd9, %rd8, %rd7;
	st.global.f64 	[%rd9], %fd16;
	add.s32 	%r39, %r37, %r1;
	add.s32 	%r40, %r38, %r1;
	cvt.rn.f64.s32 	%fd17, %r40;
	rcp.rn.f64 	%fd18, %fd17;
	and.b32  	%r41, %r39, 1;
	setp.eq.b32 	%p9, %r41, 1;
	neg.f64 	%fd19, %fd18;
	selp.f64 	%fd20, %fd19, %fd18, %p9;
	add.s64 	%rd10, %rd9, %rd7;
	st.global.f64 	[%rd10], %fd20;
	add.s32 	%r44, %r39, %r1;
	setp.lt.s32 	%p10, %r44, %r18;
	@%p10 bra 	$L__BB2_7;
$L__BB2_8:
	ret;

}
	// .globl	_Z15SumWithinBlocksIfdEviPKT0_PT_
.visible .entry _Z15SumWithinBlocksIfdEviPKT0_PT_(
	.param .u32 _Z15SumWithinBlocksIfdEviPKT0_PT__param_0,
	.param .u64 .ptr .align 1 _Z15SumWithinBlocksIfdEviPKT0_PT__param_1,
	.param .u64 .ptr .align 1 _Z15SumWithinBlocksIfdEviPKT0_PT__param_2
)
{
	.reg .pred 	%p<11>;
	.reg .b32 	%r<39>;
	.reg .b32 	%f<24>;
	.reg .b64 	%rd<15>;
	.reg .b64 	%fd<16>;
	// demoted variable
	.shared .align 4 .b8 _ZZ15SumWithinBlocksIfdEviPKT0_PT_E5sdata[4096];
	ld.param.u32 	%r18, [_Z15SumWithinBlocksIfdEviPKT0_PT__param_0];
	ld.param.u64 	%rd3, [_Z15SumWithinBlocksIfdEviPKT0_PT__param_1];
	ld.param.u64 	%rd2, [_Z15SumWithinBlocksIfdEviPKT0_PT__param_2];
	cvta.to.global.u64 	%rd1, %rd3;
	mov.u32 	%r38, %ntid.x;
	mov.u32 	%r19, %nctaid.x;
	mul.lo.s32 	%r2, %r38, %r19;
	mov.u32 	%r3, %ctaid.x;
	mov.u32 	%r4, %tid.x;
	mad.lo.s32 	%r36, %r38, %r3, %r4;
	setp.ge.s32 	%p1, %r36, %r18;
	mov.f32 	%f23, 0f00000000;
	@%p1 bra 	$L__BB3_7;
	add.s32 	%r20, %r36, %r2;
	max.s32 	%r21, %r18, %r20;
	setp.lt.s32 	%p2, %r20, %r18;
	selp.u32 	%r22, 1, 0, %p2;
	add.s32 	%r23, %r20, %r22;
	sub.s32 	%r24, %r21, %r23;
	div.u32 	%r25, %r24, %r2;
	add.s32 	%r6, %r25, %r22;
	and.b32  	%r26, %r6, 3;
	setp.eq.s32 	%p3, %r26, 3;
	mov.f32 	%f23, 0f00000000;
	@%p3 bra 	$L__BB3_4;
	add.s32 	%r27, %r6, 1;
	and.b32  	%r28, %r27, 3;
	neg.s32 	%r34, %r28;
	mov.f32 	%f23, 0f00000000;
$L__BB3_3:
	.pragma "nounroll";
	mul.wide.s32 	%rd4, %r36, 8;
	add.s64 	%rd5, %rd1, %rd4;
	ld.global.f64 	%fd1, [%rd5];
	cvt.f64.f32 	%fd2, %f23;
	add.f64 	%fd3, %fd1, %fd2;
	cvt.rn.f32.f64 	%f23, %fd3;
	add.s32 	%r36, %r36, %r2;
	add.s32 	%r34, %r34, 1;
	setp.ne.s32 	%p4, %r34, 0;
	@%p4 bra 	$L__BB3_3;
$L__BB3_4:
	setp.lt.u32 	%p5, %r6, 3;
	@%p5 bra 	$L__BB3_7;
	mul.wide.s32 	%rd8, %r2, 8;
	shl.b32 	%r29, %r2, 2;
$L__BB3_6:
	mul.wide.s32 	%rd6, %r36, 8;
	add.s64 	%rd7, %rd1, %rd6;
	ld.global.f64 	%fd4, [%rd7];
	cvt.f64.f32 	%fd5, %f23;
	add.f64 	%fd6, %fd4, %fd5;
	cvt.rn.f32.f64 	%f12, %fd6;
	add.s64 	%rd9, %rd7, %rd8;
	ld.global.f64 	%fd7, [%rd9];
	cvt.f64.f32 	%fd8, %f12;
	add.f64 	%fd9, %fd7, %fd8;
	cvt.rn.f32.f64 	%f13, %fd9;
	add.s64 	%rd10, %rd9, %rd8;
	ld.global.f64 	%fd10, [%rd10];
	cvt.f64.f32 	%fd11, %f13;
	add.f64 	%fd12, %fd10, %fd11;
	cvt.rn.f32.f64 	%f14, %fd12;
	add.s64 	%rd11, %rd10, %rd8;
	ld.global.f64 	%fd13, [%rd11];
	cvt.f64.f32 	%fd14, %f14;
	add.f64 	%fd15, %fd13, %fd14;
	cvt.rn.f32.f64 	%f23, %fd15;
	add.s32 	%r36, %r29, %r36;
	setp.lt.s32 	%p6, %r36, %r18;
	@%p6 bra 	$L__BB3_6;
$L__BB3_7:
	shl.b32 	%r30, %r4, 2;
	mov.u32 	%r31, _ZZ15SumWithinBlocksIfdEviPKT0_PT_E5sdata;
	add.s32 	%r15, %r31, %r30;
	st.shared.f32 	[%r15], %f23;
	bar.sync 	0;
	setp.lt.u32 	%p7, %r38, 2;
	@%p7 bra 	$L__BB3_11;
$L__BB3_8:
	shr.u32 	%r17, %r38, 1;
	setp.ge.u32 	%p8, %r4, %r17;
	@%p8 bra 	$L__BB3_10;
	shl.b32 	%r32, %r17, 2;
	add.s32 	%r33, %r15, %r32;
	ld.shared.f32 	%f15, [%r33];
	ld.shared.f32 	%f16, [%r15];
	add.f32 	%f17, %f15, %f16;
	st.shared.f32 	[%r15], %f17;
$L__BB3_10:
	bar.sync 	0;
	setp.gt.u32 	%p9, %r38, 3;
	mov.u32 	%r38, %r17;
	@%p9 bra 	$L__BB3_8;
$L__BB3_11:
	setp.ne.s32 	%p10, %r4, 0;
	@%p10 bra 	$L__BB3_13;
	ld.shared.f32 	%f18, [_ZZ15SumWithinBlocksIfdEviPKT0_PT_E5sdata];
	cvta.to.global.u64 	%rd12, %rd2;
	mul.wide.u32 	%rd13, %r3, 4;
	add.s64 	%rd14, %rd12, %rd13;
	st.global.f32 	[%rd14], %f18;
$L__BB3_13:
	ret;

}
	// .globl	_Z15SumWithinBlocksIdfEviPKT0_PT_
.visible .entry _Z15SumWithinBlocksIdfEviPKT0_PT_(
	.param .u32 _Z15SumWithinBlocksIdfEviPKT0_PT__param_0,
	.param .u64 .ptr .align 1 _Z15SumWithinBlocksIdfEviPKT0_PT__param_1,
	.param .u64 .ptr .align 1 _Z15SumWithinBlocksIdfEviPKT0_PT__param_2
)
{
	.reg .pred 	%p<11>;
	.reg .b32 	%r<39>;
	.reg .b32 	%f<6>;
	.reg .b64 	%rd<15>;
	.reg .b64 	%fd<29>;
	// demoted variable
	.shared .align 8 .b8 _ZZ15SumWithinBlocksIdfEviPKT0_PT_E5sdata[8192];
	ld.param.u32 	%r18, [_Z15SumWithinBlocksIdfEviPKT0_PT__param_0];
	ld.param.u64 	%rd3, [_Z15SumWithinBlocksIdfEviPKT0_PT__param_1];
	ld.param.u64 	%rd2, [_Z15SumWithinBlocksIdfEviPKT0_PT__param_2];
	cvta.to.global.u64 	%rd1, %rd3;
	mov.u32 	%r38, %ntid.x;
	mov.u32 	%r19, %nctaid.x;
	mul.lo.s32 	%r2, %r38, %r19;
	mov.u32 	%r3, %ctaid.x;
	mov.u32 	%r4, %tid.x;
	mad.lo.s32 	%r36, %r38, %r3, %r4;
	setp.ge.s32 	%p1, %r36, %r18;
	mov.f64 	%fd28, 0d0000000000000000;
	@%p1 bra 	$L__BB4_7;
	add.s32 	%r20, %r36, %r2;
	max.s32 	%r21, %r18, %r20;
	setp.lt.s32 	%p2, %r20, %r18;
	selp.u32 	%r22, 1, 0, %p2;
	add.s32 	%r23, %r20, %r22;
	sub.s32 	%r24, %r21, %r23;
	div.u32 	%r25, %r24, %r2;
	add.s32 	%r6, %r25, %r22;
	and.b32  	%r26, %r6, 3;
	setp.eq.s32 	%p3, %r26, 3;
	mov.f64 	%fd28, 0d0000000000000000;
	@%p3 bra 	$L__BB4_4;
	add.s32 	%r27, %r6, 1;
	and.b32  	%r28, %r27, 3;
	neg.s32 	%r34, %r28;
	mov.f64 	%fd28, 0d0000000000000000;
$L__BB4_3:
	.pragma "nounroll";
	mul.wide.s32 	%rd4, %r36, 4;
	add.s64 	%rd5, %rd1, %rd4;
	ld.global.f32 	%f1, [%rd5];
	cvt.f64.f32 	%fd12, %f1;
	add.f64 	%fd28, %fd28, %fd12;
	add.s32 	%r36, %r36, %r2;
	add.s32 	%r34, %r34, 1;
	setp.ne.s32 	%p4, %r34, 0;
	@%p4 bra 	$L__BB4_3;
$L__BB4_4:
	setp.lt.u32 	%p5, %r6, 3;
	@%p5 bra 	$L__BB4_7;
	mul.wide.s32 	%rd8, %r2, 4;
	shl.b32 	%r29, %r2, 2;
$L__BB4_6:
	mul.wide.s32 	%rd6, %r36, 4;
	add.s64 	%rd7, %rd1, %rd6;
	ld.global.f32 	%f2, [%rd7];
	cvt.f64.f32 	%fd13, %f2;
	add.f64 	%fd14, %fd28, %fd13;
	add.s64 	%rd9, %rd7, %rd8;
	ld.global.f32 	%f3, [%rd9];
	cvt.f64.f32 	%fd15, %f3;
	add.f64 	%fd16, %fd14, %fd15;
	add.s64 	%rd10, %rd9, %rd8;
	ld.global.f32 	%f4, [%rd10];
	cvt.f64.f32 	%fd17, %f4;
	add.f64 	%fd18, %fd16, %fd17;
	add.s64 	%rd11, %rd10, %rd8;
	ld.global.f32 	%f5, [%rd11];
	cvt.f64.f32 	%fd19, %f5;
	add.f64 	%fd28, %fd18, %fd19;
	add.s32 	%r36, %r29, %r36;
	setp.lt.s32 	%p6, %r36, %r18;
	@%p6 bra 	$L__BB4_6;
$L__BB4_7:
	shl.b32 	%r30, %r4, 3;
	mov.u32 	%r31, _ZZ15SumWithinBlocksIdfEviPKT0_PT_E5sdata;
	add.s32 	%r15, %r31, %r30;
	st.shared.f64 	[%r15], %fd28;
	bar.sync 	0;
	setp.lt.u32 	%p7, %r38, 2;
	@%p7 bra 	$L__BB4_11;
$L__BB4_8:
	shr.u32 	%r17, %r38, 1;
	setp.ge.u32 	%p8, %r4, %r17;
	@%p8 bra 	$L__BB4_10;
	shl.b32 	%r32, %r17, 3;
	add.s32 	%r33, %r15, %r32;
	ld.shared.f64 	%fd20, [%r33];
	ld.shared.f64 	%fd21, [%r15];
	add.f64 	%fd22, %fd20, %fd21;
	st.shared.f64 	[%r15], %fd22;
$L__BB4_10:
	bar.sync 	0;
	setp.gt.u32 	%p9, %r38, 3;
	mov.u32 	%r38, %r17;
	@%p9 bra 	$L__BB4_8;
$L__BB4_11:
	setp.ne.s32 	%p10, %r4, 0;
	@%p10 bra 	$L__BB4_13;
	ld.shared.f64 	%fd23, [_ZZ15SumWithinBlocksIdfEviPKT0_PT_E5sdata];
	cvta.to.global.u64 	%rd12, %rd2;
	mul.wide.u32 	%rd13, %r3, 8;
	add.s64 	%rd14, %rd12, %rd13;
	st.global.f64 	[%rd14], %fd23;
$L__BB4_13:
	ret;

}
	// .globl	_Z15SumWithinBlocksIddEviPKT0_PT_
.visible .entry _Z15SumWithinBlocksIddEviPKT0_PT_(
	.param .u32 _Z15SumWithinBlocksIddEviPKT0_PT__param_0,
	.param .u64 .ptr .align 1 _Z15SumWithinBlocksIddEviPKT0_PT__param_1,
	.param .u64 .ptr .align 1 _Z15SumWithinBlocksIddEviPKT0_PT__param_2
)
{
	.reg .pred 	%p<11>;
	.reg .b32 	%r<39>;
	.reg .b64 	%rd<15>;
	.reg .b64 	%fd<29>;
	// demoted variable
	.shared .align 8 .b8 _ZZ15SumWithinBlocksIddEviPKT0_PT_E5sdata[8192];
	ld.param.u32 	%r18, [_Z15SumWithinBlocksIddEviPKT0_PT__param_0];
	ld.param.u64 	%rd3, [_Z15SumWithinBlocksIddEviPKT0_PT__param_1];
	ld.param.u64 	%rd2, [_Z15SumWithinBlocksIddEviPKT0_PT__param_2];
	cvta.to.global.u64 	%rd1, %rd3;
	mov.u32 	%r38, %ntid.x;
	mov.u32 	%r19, %nctaid.x;
	mul.lo.s32 	%r2, %r38, %r19;
	mov.u32 	%r3, %ctaid.x;
	mov.u32 	%r4, %tid.x;
	mad.lo.s32 	%r36, %r38, %r3, %r4;
	setp.ge.s32 	%p1, %r36, %r18;
	mov.f64 	%fd28, 0d0000000000000000;
	@%p1 bra 	$L__BB5_7;
	add.s32 	%r20, %r36, %r2;
	max.s32 	%r21, %r18, %r20;
	setp.lt.s32 	%p2, %r20, %r18;
	selp.u32 	%r22, 1, 0, %p2;
	add.s32 	%r23, %r20, %r22;
	sub.s32 	%r24, %r21, %r23;
	div.u32 	%r25, %r24, %r2;
	add.s32 	%r6, %r25, %r22;
	and.b32  	%r26, %r6, 3;
	setp.eq.s32 	%p3, %r26, 3;
	mov.f64 	%fd28, 0d0000000000000000;
	@%p3 bra 	$L__BB5_4;
	add.s32 	%r27, %r6, 1;
	and.b32  	%r28, %r27, 3;
	neg.s32 	%r34, %r28;
	mov.f64 	%fd28, 0d0000000000000000;
$L__BB5_3:
	.pragma "nounroll";
	mul.wide.s32 	%rd4, %r36, 8;
	add.s64 	%rd5, %rd1, %rd4;
	ld.global.f64 	%fd12, [%rd5];
	add.f64 	%fd28, %fd28, %fd12;
	add.s32 	%r36, %r36, %r2;
	add.s32 	%r34, %r34, 1;
	setp.ne.s32 	%p4, %r34, 0;
	@%p4 bra 	$L__BB5_3;
$L__BB5_4:
	setp.lt.u32 	%p5, %r6, 3;
	@%p5 bra 	$L__BB5_7;
	mul.wide.s32 	%rd8, %r2, 8;
	shl.b32 	%r29, %r2, 2;
$L__BB5_6:
	mul.wide.s32 	%rd6, %r36, 8;
	add.s64 	%rd7, %rd1, %rd6;
	ld.global.f64 	%fd13, [%rd7];
	add.f64 	%fd14, %fd28, %fd13;
	add.s64 	%rd9, %rd7, %rd8;
	ld.global.f64 	%fd15, [%rd9];
	add.f64 	%fd16, %fd14, %fd15;
	add.s64 	%rd10, %rd9, %rd8;
	ld.global.f64 	%fd17, [%rd10];
	add.f64 	%fd18, %fd16, %fd17;
	add.s64 	%rd11, %rd10, %rd8;
	ld.global.f64 	%fd19, [%rd11];
	add.f64 	%fd28, %fd18, %fd19;
	add.s32 	%r36, %r29, %r36;
	setp.lt.s32 	%p6, %r36, %r18;
	@%p6 bra 	$L__BB5_6;
$L__BB5_7:
	shl.b32 	%r30, %r4, 3;
	mov.u32 	%r31, _ZZ15SumWithinBlocksIddEviPKT0_PT_E5sdata;
	add.s32 	%r15, %r31, %r30;
	st.shared.f64 	[%r15], %fd28;
	bar.sync 	0;
	setp.lt.u32 	%p7, %r38, 2;
	@%p7 bra 	$L__BB5_11;
$L__BB5_8:
	shr.u32 	%r17, %r38, 1;
	setp.ge.u32 	%p8, %r4, %r17;
	@%p8 bra 	$L__BB5_10;
	shl.b32 	%r32, %r17, 3;
	add.s32 	%r33, %r15, %r32;
	ld.shared.f64 	%fd20, [%r33];
	ld.shared.f64 	%fd21, [%r15];
	add.f64 	%fd22, %fd20, %fd21;
	st.shared.f64 	[%r15], %fd22;
$L__BB5_10:
	bar.sync 	0;
	setp.gt.u32 	%p9, %r38, 3;
	mov.u32 	%r38, %r17;
	@%p9 bra 	$L__BB5_8;
$L__BB5_11:
	setp.ne.s32 	%p10, %r4, 0;
	@%p10 bra 	$L__BB5_13;
	ld.shared.f64 	%fd23, [_ZZ15SumWithinBlocksIddEviPKT0_PT_E5sdata];
	cvta.to.global.u64 	%rd12, %rd2;
	mul.wide.u32 	%rd13, %r3, 8;
	add.s64 	%rd14, %rd12, %rd13;
	st.global.f64 	[%rd14], %fd23;
$L__BB5_13:
	ret;

}
	// .globl	_Z15SumWithinBlocksI16KahanAccumulatorIfEfEviPKT0_PT_
.visible .entry _Z15SumWithinBlocksI16KahanAccumulatorIfEfEviPKT0_PT_(
	.param .u32 _Z15SumWithinBlocksI16KahanAccumulatorIfEfEviPKT0_PT__param_0,
	.param .u64 .ptr .align 1 _Z15SumWithinBlocksI16KahanAccumulatorIfEfEviPKT0_PT__param_1,
	.param .u64 .ptr .align 1 _Z15SumWithinBlocksI16KahanAccumulatorIfEfEviPKT0_PT__param_2
)
{
	.reg .pred 	%p<11>;
	.reg .b32 	%r<39>;
	.reg .b32 	%f<65>;
	.reg .b64 	%rd<15>;
	// demoted variable
	.shared .align 4 .b8 _ZZ15SumWithinBlocksI16KahanAccumulatorIfEfEviPKT0_PT_E5sdata[8192];
	ld.param.u32 	%r18, [_Z15SumWithinBlocksI16KahanAccumulatorIfEfEviPKT0_PT__param_0];
	ld.param.u64 	%rd3, [_Z15SumWithinBlocksI16KahanAccumulatorIfEfEviPKT0_PT__param_1];
	ld.param.u64 	%rd2, [_Z15SumWithinBlocksI16KahanAccumulatorIfEfEviPKT0_PT__param_2];
	cvta.to.global.u64 	%rd1, %rd3;
	mov.u32 	%r38, %ntid.x;
	mov.u32 	%r19, %nctaid.x;
	mul.lo.s32 	%r2, %r38, %r19;
	mov.u32 	%r3, %ctaid.x;
	mov.u32 	%r4, %tid.x;
	mad.lo.s32 	%r36, %r38, %r3, %r4;
	setp.ge.s32 	%p1, %r36, %r18;
	mov.f32 	%f63, 0f00000000;
	mov.f32 	%f64, %f63;
	@%p1 bra 	$L__BB6_7;
	add.s32 	%r20, %r36, %r2;
	max.s32 	%r21, %r18, %r20;
	setp.lt.s32 	%p2, %r20, %r18;
	selp.u32 	%r22, 1, 0, %p2;
	add.s32 	%r23, %r20, %r22;
	sub.s32 	%r24, %r21, %r23;
	div.u32 	%r25, %r24, %r2;
	add.s32 	%r6, %r25, %r22;
	and.b32  	%r26, %r6, 3;
	setp.eq.s32 	%p3, %r26, 3;
	mov.f32 	%f64, 0f00000000;
	mov.f32 	%f63, %f64;
	@%p3 bra 	$L__BB6_4;
	add.s32 	%r27, %r6, 1;
	and.b32  	%r28, %r27, 3;
	neg.s32 	%r34, %r28;
	mov.f32 	%f55, 0f00000000;
	mov.f32 	%f63, %f55;
$L__BB6_3:
	.pragma "nounroll";
	mul.wide.s32 	%rd4, %r36, 4;
	add.s64 	%rd5, %rd1, %rd4;
	ld.global.f32 	%f19, [%rd5];
	sub.f32 	%f20, %f19, %f63;
	add.f32 	%f64, %f55, %f20;
	sub.f32 	%f21, %f64, %f55;
	sub.f32 	%f63, %f21, %f20;
	add.s32 	%r36, %r36, %r2;
	add.s32 	%r34, %r34, 1;
	setp.ne.s32 	%p4, %r34, 0;
	mov.f32 	%f55, %f64;
	@%p4 bra 	$L__BB6_3;
$L__BB6_4:
	setp.lt.u32 	%p5, %r6, 3;
	@%p5 bra 	$L__BB6_7;
	mul.wide.s32 	%rd8, %r2, 4;
	shl.b32 	%r29, %r2, 2;
$L__BB6_6:
	mul.wide.s32 	%rd6, %r36, 4;
	add.s64 	%rd7, %rd1, %rd6;
	ld.global.f32 	%f22, [%rd7];
	sub.f32 	%f23, %f22, %f63;
	add.f32 	%f24, %f64, %f23;
	sub.f32 	%f25, %f24, %f64;
	sub.f32 	%f26, %f25, %f23;
	add.s64 	%rd9, %rd7, %rd8;
	ld.global.f32 	%f27, [%rd9];
	sub.f32 	%f28, %f27, %f26;
	add.f32 	%f29, %f24, %f28;
	sub.f32 	%f30, %f29, %f24;
	sub.f32 	%f31, %f30, %f28;
	add.s64 	%rd10, %rd9, %rd8;
	ld.global.f32 	%f32, [%rd10];
	sub.f32 	%f33, %f32, %f31;
	add.f32 	%f34, %f29, %f33;
	sub.f32 	%f35, %f34, %f29;
	sub.f32 	%f36, %f35, %f33;
	add.s64 	%rd11, %rd10, %rd8;
	ld.global.f32 	%f37, [%rd11];
	sub.f32 	%f38, %f37, %f36;
	add.f32 	%f64, %f34, %f38;
	sub.f32 	%f39, %f64, %f34;
	sub.f32 	%f63, %f39, %f38;
	add.s32 	%r36, %r29, %r36;
	setp.lt.s32 	%p6, %r36, %r18;
	@%p6 bra 	$L__BB6_6;
$L__BB6_7:
	shl.b32 	%r30, %r4, 3;
	mov.u32 	%r31, _ZZ15SumWithinBlocksI16KahanAccumulatorIfEfEviPKT0_PT_E5sdata;
	add.s32 	%r15, %r31, %r30;
	st.shared.f32 	[%r15], %f64;
	st.shared.f32 	[%r15+4], %f63;
	bar.sync 	0;
	setp.lt.u32 	%p7, %r38, 2;
	@%p7 bra 	$L__BB6_11;
$L__BB6_8:
	shr.u32 	%r17, %r38, 1;
	setp.ge.u32 	%p8, %r4, %r17;
	@%p8 bra 	$L__BB6_10;
	shl.b32 	%r32, %r17, 3;
	add.s32 	%r33, %r15, %r32;
	ld.shared.f32 	%f40, [%r33];
	ld.shared.f32 	%f41, [%r15+4];
	sub.f32 	%f42, %f40, %f41;
	ld.shared.f32 	%f43, [%r15];
	add.f32 	%f44, %f43, %f42;
	sub.f32 	%f45, %f44, %f43;
	sub.f32 	%f46, %f45, %f42;
	ld.shared.f32 	%f47, [%r33+4];
	neg.f32 	%f48, %f47;
	sub.f32 	%f49, %f48, %f46;
	add.f32 	%f50, %f44, %f49;
	sub.f32 	%f51, %f50, %f44;
	sub.f32 	%f52, %f51, %f49;
	st.shared.f32 	[%r15+4], %f52;
	st.shared.f32 	[%r15], %f50;
$L__BB6_10:
	bar.sync 	0;
	setp.gt.u32 	%p9, %r38, 3;
	mov.u32 	%r38, %r17;
	@%p9 bra 	$L__BB6_8;
$L__BB6_11:
	setp.ne.s32 	%p10, %r4, 0;
	@%p10 bra 	$L__BB6_13;
	cvta.to.global.u64 	%rd12, %rd2;
	mul.wide.u32 	%rd13, %r3, 8;
	add.s64 	%rd14, %rd12, %rd13;
	ld.shared.f32 	%f53, [_ZZ15SumWithinBlocksI16KahanAccumulatorIfEfEviPKT0_PT_E5sdata];
	ld.shared.f32 	%f54, [_ZZ15SumWithinBlocksI16KahanAccumulatorIfEfEviPKT0_PT_E5sdata+4];
	st.global.f32 	[%rd14], %f53;
	st.global.f32 	[%rd14+4], %f54;
$L__BB6_13:
	ret;

}
	// .globl	_Z15SumWithinBlocksI16KahanAccumulatorIfES1_EviPKT0_PT_
.visible .entry _Z15SumWithinBlocksI16KahanAccumulatorIfES1_EviPKT0_PT_(
	.param .u32 _Z15SumWithinBlocksI16KahanAccumulatorIfES1_EviPKT0_PT__param_0,
	.param .u64 .ptr .align 1 _Z15SumWithinBlocksI16KahanAccumulatorIfES1_EviPKT0_PT__param_1,
	.param .u64 .ptr .align 1 _Z15SumWithinBlocksI16KahanAccumulatorIfES1_EviPKT0_PT__param_2
)
{
	.reg .pred 	%p<11>;
	.reg .b32 	%r<39>;
	.reg .b32 	%f<95>;
	.reg .b64 	%rd<16>;
	// demoted variable
	.shared .align 4 .b8 _ZZ15SumWithinBlocksI16KahanAccumulatorIfES1_EviPKT0_PT_E5sdata[8192];
	ld.param.u32 	%r18, [_Z15SumWithinBlocksI16KahanAccumulatorIfES1_EviPKT0_PT__param_0];
	ld.param.u64 	%rd4, [_Z15SumWithinBlocksI16KahanAccumulatorIfES1_EviPKT0_PT__param_1];
	ld.param.u64 	%rd3, [_Z15SumWithinBlocksI16KahanAccumulatorIfES1_EviPKT0_PT__param_2];
	cvta.to.global.u64 	%rd1, %rd4;
	mov.u32 	%r38, %ntid.x;
	mov.u32 	%r19, %nctaid.x;
	mul.lo.s32 	%r2, %r38, %r19;
	mov.u32 	%r3, %ctaid.x;
	mov.u32 	%r4, %tid.x;
	mad.lo.s32 	%r36, %r38, %r3, %r4;
	setp.ge.s32 	%p1, %r36, %r18;
	mov.f32 	%f93, 0f00000000;
	mov.f32 	%f94, %f93;
	@%p1 bra 	$L__BB7_7;
	add.s32 	%r20, %r36, %r2;
	max.s32 	%r21, %r18, %r20;
	setp.lt.s32 	%p2, %r20, %r18;
	selp.u32 	%r22, 1, 0, %p2;
	add.s32 	%r23, %r20, %r22;
	sub.s32 	%r24, %r21, %r23;
	div.u32 	%r25, %r24, %r2;
	add.s32 	%r6, %r25, %r22;
	and.b32  	%r26, %r6, 3;
	setp.eq.s32 	%p3, %r26, 3;
	mov.f32 	%f94, 0f00000000;
	mov.f32 	%f93, %f94;
	@%p3 bra 	$L__BB7_4;
	add.s64 	%rd2, %rd1, 4;
	add.s32 	%r27, %r6, 1;
	and.b32  	%r28, %r27, 3;
	neg.s32 	%r34, %r28;
	mov.f32 	%f94, 0f00000000;
$L__BB7_3:
	.pragma "nounroll";
	mul.wide.s32 	%rd5, %r36, 8;
	add.s64 	%rd6, %rd2, %rd5;
	ld.global.f32 	%f19, [%rd6+-4];
	sub.f32 	%f20, %f19, %f93;
	add.f32 	%f21, %f94, %f20;
	sub.f32 	%f22, %f21, %f94;
	sub.f32 	%f23, %f22, %f20;
	ld.global.f32 	%f24, [%rd6];
	neg.f32 	%f25, %f24;
	sub.f32 	%f26, %f25, %f23;
	add.f32 	%f94, %f21, %f26;
	sub.f32 	%f27, %f94, %f21;
	sub.f32 	%f93, %f27, %f26;
	add.s32 	%r36, %r36, %r2;
	add.s32 	%r34, %r34, 1;
	setp.ne.s32 	%p4, %r34, 0;
	@%p4 bra 	$L__BB7_3;
$L__BB7_4:
	setp.lt.u32 	%p5, %r6, 3;
	@%p5 bra 	$L__BB7_7;
	mul.wide.s32 	%rd9, %r2, 8;
	shl.b32 	%r29, %r2, 2;
$L__BB7_6:
	mul.wide.s32 	%rd7, %r36, 8;
	add.s64 	%rd8, %rd1, %rd7;
	ld.global.f32 	%f28, [%rd8];
	sub.f32 	%f29, %f28, %f93;
	add.f32 	%f30, %f94, %f29;
	sub.f32 	%f31, %f30, %f94;
	sub.f32 	%f32, %f31, %f29;
	ld.global.f32 	%f33, [%rd8+4];
	neg.f32 	%f34, %f33;
	sub.f32 	%f35, %f34, %f32;
	add.f32 	%f36, %f30, %f35;
	sub.f32 	%f37, %f36, %f30;
	sub.f32 	%f38, %f37, %f35;
	add.s64 	%rd10, %rd8, %rd9;
	ld.global.f32 	%f39, [%rd10];
	sub.f32 	%f40, %f39, %f38;
	add.f32 	%f41, %f36, %f40;
	sub.f32 	%f42, %f41, %f36;
	sub.f32 	%f43, %f42, %f40;
	ld.global.f32 	%f44, [%rd10+4];
	neg.f32 	%f45, %f44;
	sub.f32 	%f46, %f45, %f43;
	add.f32 	%f47, %f41, %f46;
	sub.f32 	%f48, %f47, %f41;
	sub.f32 	%f49, %f48, %f46;
	add.s64 	%rd11, %rd10, %rd9;
	ld.global.f32 	%f50, [%rd11];
	sub.f32 	%f51, %f50, %f49;
	add.f32 	%f52, %f47, %f51;
	sub.f32 	%f53, %f52, %f47;
	sub.f32 	%f54, %f53, %f51;
	ld.global.f32 	%f55, [%rd11+4];
	neg.f32 	%f56, %f55;
	sub.f32 	%f57, %f56, %f54;
	add.f32 	%f58, %f52, %f57;
	sub.f32 	%f59, %f58, %f52;
	sub.f32 	%f60, %f59, %f57;
	add.s64 	%rd12, %rd11, %rd9;
	ld.global.f32 	%f61, [%rd12];
	sub.f32 	%f62, %f61, %f60;
	add.f32 	%f63, %f58, %f62;
	sub.f32 	%f64, %f63, %f58;
	sub.f32 	%f65, %f64, %f62;
	ld.global.f32 	%f66, [%rd12+4];
	neg.f32 	%f67, %f66;
	sub.f32 	%f68, %f67, %f65;
	add.f32 	%f94, %f63, %f68;
	sub.f32 	%f69, %f94, %f63;
	sub.f32 	%f93, %f69, %f68;
	add.s32 	%r36, %r29, %r36;
	setp.lt.s32 	%p6, %r36, %r18;
	@%p6 bra 	$L__BB7_6;
$L__BB7_7:
	shl.b32 	%r30, %r4, 3;
	mov.u32 	%r31, _ZZ15SumWithinBlocksI16KahanAccumulatorIfES1_EviPKT0_PT_E5sdata;
	add.s32 	%r15, %r31, %r30;
	st.shared.f32 	[%r15], %f94;
	st.shared.f32 	[%r15+4], %f93;
	bar.sync 	0;
	setp.lt.u32 	%p7, %r38, 2;
	@%p7 bra 	$L__BB7_11;
$L__BB7_8:
	shr.u32 	%r17, %r38, 1;
	setp.ge.u32 	%p8, %r4, %r17;
	@%p8 bra 	$L__BB7_10;
	shl.b32 	%r32, %r17, 3;
	add.s32 	%r33, %r15, %r32;
	ld.shared.f32 	%f70, [%r33];
	ld.shared.f32 	%f71, [%r15+4];
	sub.f32 	%f72, %f70, %f71;
	ld.shared.f32 	%f73, [%r15];
	add.f32 	%f74, %f73, %f72;
	sub.f32 	%f75, %f74, %f73;
	sub.f32 	%f76, %f75, %f72;
	ld.shared.f32 	%f77, [%r33+4];
	neg.f32 	%f78, %f77;
	sub.f32 	%f79, %f78, %f76;
	add.f32 	%f80, %f74, %f79;
	sub.f32 	%f81, %f80, %f74;
	sub.f32 	%f82, %f81, %f79;
	st.shared.f32 	[%r15+4], %f82;
	st.shared.f32 	[%r15], %f80;
$L__BB7_10:
	bar.sync 	0;
	setp.gt.u32 	%p9, %r38, 3;
	mov.u32 	%r38, %r17;
	@%p9 bra 	$L__BB7_8;
$L__BB7_11:
	setp.ne.s32 	%p10, %r4, 0;
	@%p10 bra 	$L__BB7_13;
	cvta.to.global.u64 	%rd13, %rd3;
	mul.wide.u32 	%rd14, %r3, 8;
	add.s64 	%rd15, %rd13, %rd14;
	ld.shared.f32 	%f83, [_ZZ15SumWithinBlocksI16KahanAccumulatorIfES1_EviPKT0_PT_E5sdata];
	ld.shared.f32 	%f84, [_ZZ15SumWithinBlocksI16KahanAccumulatorIfES1_EviPKT0_PT_E5sdata+4];
	st.global.f32 	[%rd15], %f83;
	st.global.f32 	[%rd15+4], %f84;
$L__BB7_13:
	ret;

}
	// .globl	_Z15SumWithinBlocksI16KahanAccumulatorIdEdEviPKT0_PT_
.visible .entry _Z15SumWithinBlocksI16KahanAccumulatorIdEdEviPKT0_PT_(
	.param .u32 _Z15SumWithinBlocksI16KahanAccumulatorIdEdEviPKT0_PT__param_0,
	.param .u64 .ptr .align 1 _Z15SumWithinBlocksI16KahanAccumulatorIdEdEviPKT0_PT__param_1,
	.param .u64 .ptr .align 1 _Z15SumWithinBlocksI16KahanAccumulatorIdEdEviPKT0_PT__param_2
)
{
	.reg .pred 	%p<11>;
	.reg .b32 	%r<39>;
	.reg .b64 	%rd<15>;
	.reg .b64 	%fd<65>;
	// demoted variable
	.shared .align 8 .b8 _ZZ15SumWithinBlocksI16KahanAccumulatorIdEdEviPKT0_PT_E5sdata[16384];
	ld.param.u32 	%r18, [_Z15SumWithinBlocksI16KahanAccumulatorIdEdEviPKT0_PT__param_0];
	ld.param.u64 	%rd3, [_Z15SumWithinBlocksI16KahanAccumulatorIdEdEviPKT0_PT__param_1];
	ld.param.u64 	%rd2, [_Z15SumWithinBlocksI16KahanAccumulatorIdEdEviPKT0_PT__param_2];
	cvta.to.global.u64 	%rd1, %rd3;
	mov.u32 	%r38, %ntid.x;
	mov.u32 	%r19, %nctaid.x;
	mul.lo.s32 	%r2, %r38, %r19;
	mov.u32 	%r3, %ctaid.x;
	mov.u32 	%r4, %tid.x;
	mad.lo.s32 	%r36, %r38, %r3, %r4;
	setp.ge.s32 	%p1, %r36, %r18;
	mov.f64 	%fd63, 0d0000000000000000;
	mov.f64 	%fd64, %fd63;
	@%p1 bra 	$L__BB8_7;
	add.s32 	%r20, %r36, %r2;
	max.s32 	%r21, %r18, %r20;
	setp.lt.s32 	%p2, %r20, %r18;
	selp.u32 	%r22, 1, 0, %p2;
	add.s32 	%r23, %r20, %r22;
	sub.s32 	%r24, %r21, %r23;
	div.u32 	%r25, %r24, %r2;
	add.s32 	%r6, %r25, %r22;
	and.b32  	%r26, %r6, 3;
	setp.eq.s32 	%p3, %r26, 3;
	mov.f64 	%fd64, 0d0000000000000000;
	mov.f64 	%fd63, %fd64;
	@%p3 bra 	$L__BB8_4;
	add.s32 	%r27, %r6, 1;
	and.b32  	%r28, %r27, 3;
	neg.s32 	%r34, %r28;
	mov.f64 	%fd55, 0d0000000000000000;
	mov.f64 	%fd63, %fd55;
$L__BB8_3:
	.pragma "nounroll";
	mul.wide.s32 	%rd4, %r36, 8;
	add.s64 	%rd5, %rd1, %rd4;
	ld.global.f64 	%fd19, [%rd5];
	sub.f64 	%fd20, %fd19, %fd63;
	add.f64 	%fd64, %fd55, %fd20;
	sub.f64 	%fd21, %fd64, %fd55;
	sub.f64 	%fd63, %fd21, %fd20;
	add.s32 	%r36, %r36, %r2;
	add.s32 	%r34, %r34, 1;
	setp.ne.s32 	%p4, %r34, 0;
	mov.f64 	%fd55, %fd64;
	@%p4 bra 	$L__BB8_3;
$L__BB8_4:
	setp.lt.u32 	%p5, %r6, 3;
	@%p5 bra 	$L__BB8_7;
	mul.wide.s32 	%rd8, %r2, 8;
	shl.b32 	%r29, %r2, 2;
$L__BB8_6:
	mul.wide.s32 	%rd6, %r36, 8;
	add.s64 	%rd7, %rd1, %rd6;
	ld.global.f64 	%fd22, [%rd7];
	sub.f64 	%fd23, %fd22, %fd63;
	add.f64 	%fd24, %fd64, %fd23;
	sub.f64 	%fd25, %fd24, %fd64;
	sub.f64 	%fd26, %fd25, %fd23;
	add.s64 	%rd9, %rd7, %rd8;
	ld.global.f64 	%fd27, [%rd9];
	sub.f64 	%fd28, %fd27, %fd26;
	add.f64 	%fd29, %fd24, %fd28;
	sub.f64 	%fd30, %fd29, %fd24;
	sub.f64 	%fd31, %fd30, %fd28;
	add.s64 	%rd10, %rd9, %rd8;
	ld.global.f64 	%fd32, [%rd10];
	sub.f64 	%fd33, %fd32, %fd31;
	add.f64 	%fd34, %fd29, %fd33;
	sub.f64 	%fd35, %fd34, %fd29;
	sub.f64 	%fd36, %fd35, %fd33;
	add.s64 	%rd11, %rd10, %rd8;
	ld.global.f64 	%fd37, [%rd11];
	sub.f64 	%fd38, %fd37, %fd36;
	add.f64 	%fd64, %fd34, %fd38;
	sub.f64 	%fd39, %fd64, %fd34;
	sub.f64 	%fd63, %fd39, %fd38;
	add.s32 	%r36, %r29, %r36;
	setp.lt.s32 	%p6, %r36, %r18;
	@%p6 bra 	$L__BB8_6;
$L__BB8_7:
	shl.b32 	%r30, %r4, 4;
	mov.u32 	%r31, _ZZ15SumWithinBlocksI16KahanAccumulatorIdEdEviPKT0_PT_E5sdata;
	add.s32 	%r15, %r31, %r30;
	st.shared.f64 	[%r15], %fd64;
	st.shared.f64 	[%r15+8], %fd63;
	bar.sync 	0;
	setp.lt.u32 	%p7, %r38, 2;
	@%p7 bra 	$L__BB8_11;
$L__BB8_8:
	shr.u32 	%r17, %r38, 1;
	setp.ge.u32 	%p8, %r4, %r17;
	@%p8 bra 	$L__BB8_10;
	shl.b32 	%r32, %r17, 4;
	add.s32 	%r33, %r15, %r32;
	ld.shared.f64 	%fd40, [%r33];
	ld.shared.f64 	%fd41, [%r15+8];
	sub.f64 	%fd42, %fd40, %fd41;
	ld.shared.f64 	%fd43, [%r15];
	add.f64 	%fd44, %fd43, %fd42;
	sub.f64 	%fd45, %fd44, %fd43;
	sub.f64 	%fd46, %fd45, %fd42;
	ld.shared.f64 	%fd47, [%r33+8];
	neg.f64 	%fd48, %fd47;
	sub.f64 	%fd49, %fd48, %fd46;
	add.f64 	%fd50, %fd44, %fd49;
	sub.f64 	%fd51, %fd50, %fd44;
	sub.f64 	%fd52, %fd51, %fd49;
	st.shared.f64 	[%r15+8], %fd52;
	st.shared.f64 	[%r15], %fd50;
$L__BB8_10:
	bar.sync 	0;
	setp.gt.u32 	%p9, %r38, 3;
	mov.u32 	%r38, %r17;
	@%p9 bra 	$L__BB8_8;
$L__BB8_11:
	setp.ne.s32 	%p10, %r4, 0;
	@%p10 bra 	$L__BB8_13;
	cvta.to.global.u64 	%rd12, %rd2;
	mul.wide.u32 	%rd13, %r3, 16;
	add.s64 	%rd14, %rd12, %rd13;
	ld.shared.f64 	%fd53, [_ZZ15SumWithinBlocksI16KahanAccumulatorIdEdEviPKT0_PT_E5sdata];
	ld.shared.f64 	%fd54, [_ZZ15SumWithinBlocksI16KahanAccumulatorIdEdEviPKT0_PT_E5sdata+8];
	st.global.f64 	[%rd14], %fd53;
	st.global.f64 	[%rd14+8], %fd54;
$L__BB8_13:
	ret;

}
	// .globl	_Z15SumWithinBlocksI16KahanAccumulatorIdES1_EviPKT0_PT_
.visible .entry _Z15SumWithinBlocksI16KahanAccumulatorIdES1_EviPKT0_PT_(
	.param .u32 _Z15SumWithinBlocksI16KahanAccumulatorIdES1_EviPKT0_PT__param_0,
	.param .u64 .ptr .align 1 _Z15SumWithinBlocksI16KahanAccumulatorIdES1_EviPKT0_PT__param_1,
	.param .u64 .ptr .align 1 _Z15SumWithinBlocksI16KahanAccumulatorIdES1_EviPKT0_PT__param_2
)
{
	.reg .pred 	%p<11>;
	.reg .b32 	%r<39>;
	.reg .b64 	%rd<16>;
	.reg .b64 	%fd<95>;
	// demoted variable
	.shared .align 8 .b8 _ZZ15SumWithinBlocksI16KahanAccumulatorIdES1_EviPKT0_PT_E5sdata[16384];
	ld.param.u32 	%r18, [_Z15SumWithinBlocksI16KahanAccumulatorIdES1_EviPKT0_PT__param_0];
	ld.param.u64 	%rd4, [_Z15SumWithinBlocksI16KahanAccumulatorIdES1_EviPKT0_PT__param_1];
	ld.param.u64 	%rd3, [_Z15SumWithinBlocksI16KahanAccumulatorIdES1_EviPKT0_PT__param_2];
	cvta.to.global.u64 	%rd1, %rd4;
	mov.u32 	%r38, %ntid.x;
	mov.u32 	%r19, %nctaid.x;
	mul.lo.s32 	%r2, %r38, %r19;
	mov.u32 	%r3, %ctaid.x;
	mov.u32 	%r4, %tid.x;
	mad.lo.s32 	%r36, %r38, %r3, %r4;
	setp.ge.s32 	%p1, %r36, %r18;
	mov.f64 	%fd93, 0d0000000000000000;
	mov.f64 	%fd94, %fd93;
	@%p1 bra 	$L__BB9_7;
	add.s32 	%r20, %r36, %r2;
	max.s32 	%r21, %r18, %r20;
	setp.lt.s32 	%p2, %r20, %r18;
	selp.u32 	%r22, 1, 0, %p2;
	add.s32 	%r23, %r20, %r22;
	sub.s32 	%r24, %r21, %r23;
	div.u32 	%r25, %r24, %r2;
	add.s32 	%r6, %r25, %r22;
	and.b32  	%r26, %r6, 3;
	setp.eq.s32 	%p3, %r26, 3;
	mov.f64 	%fd94, 0d0000000000000000;
	mov.f64 	%fd93, %fd94;
	@%p3 bra 	$L__BB9_4;
	add.s64 	%rd2, %rd1, 8;
	add.s32 	%r27, %r6, 1;
	and.b32  	%r28, %r27, 3;
	neg.s32 	%r34, %r28;
	mov.f64 	%fd94, 0d0000000000000000;
$L__BB9_3:
	.pragma "nounroll";
	mul.wide.s32 	%rd5, %r36, 16;
	add.s64 	%rd6, %rd2, %rd5;
	ld.global.f64 	%fd19, [%rd6+-8];
	sub.f64 	%fd20, %fd19, %fd93;
	add.f64 	%fd21, %fd94, %fd20;
	sub.f64 	%fd22, %fd21, %fd94;
	sub.f64 	%fd23, %fd22, %fd20;
	ld.global.f64 	%fd24, [%rd6];
	neg.f64 	%fd25, %fd24;
	sub.f64 	%fd26, %fd25, %fd23;
	add.f64 	%fd94, %fd21, %fd26;
	sub.f64 	%fd27, %fd94, %fd21;
	sub.f64 	%fd93, %fd27, %fd26;
	add.s32 	%r36, %r36, %r2;
	add.s32 	%r34, %r34, 1;
	setp.ne.s32 	%p4, %r34, 0;
	@%p4 bra 	$L__BB9_3;
$L__BB9_4:
	setp.lt.u32 	%p5, %r6, 3;
	@%p5 bra 	$L__BB9_7;
	mul.wide.s32 	%rd9, %r2, 16;
	shl.b32 	%r29, %r2, 2;
$L__BB9_6:
	mul.wide.s32 	%rd7, %r36, 16;
	add.s64 	%rd8, %rd1, %rd7;
	ld.global.f64 	%fd28, [%rd8];
	sub.f64 	%fd29, %fd28, %fd93;
	add.f64 	%fd30, %fd94, %fd29;
	sub.f64 	%fd31, %fd30, %fd94;
	sub.f64 	%fd32, %fd31, %fd29;
	ld.global.f64 	%fd33, [%rd8+8];
	neg.f64 	%fd34, %fd33;
	sub.f64 	%fd35, %fd34, %fd32;
	add.f64 	%fd36, %fd30, %fd35;
	sub.f64 	%fd37, %fd36, %fd30;
	sub.f64 	%fd38, %fd37, %fd35;
	add.s64 	%rd10, %rd8, %rd9;
	ld.global.f64 	%fd39, [%rd10];
	sub.f64 	%fd40, %fd39, %fd38;
	add.f64 	%fd41, %fd36, %fd40;
	sub.f64 	%fd42, %fd41, %fd36;
	sub.f64 	%fd43, %fd42, %fd40;
	ld.global.f64 	%fd44, [%rd10+8];
	neg.f64 	%fd45, %fd44;
	sub.f64 	%fd46, %fd45, %fd43;
	add.f64 	%fd47, %fd41, %fd46;
	sub.f64 	%fd48, %fd47, %fd41;
	sub.f64 	%fd49, %fd48, %fd46;
	add.s64 	%rd11, %rd10, %rd9;
	ld.global.f64 	%fd50, [%rd11];
	sub.f64 	%fd51, %fd50, %fd49;
	add.f64 	%fd52, %fd47, %fd51;
	sub.f64 	%fd53, %fd52, %fd47;
	sub.f64 	%fd54, %fd53, %fd51;
	ld.global.f64 	%fd55, [%rd11+8];
	neg.f64 	%fd56, %fd55;
	sub.f64 	%fd57, %fd56, %fd54;
	add.f64 	%fd58, %fd52, %fd57;
	sub.f64 	%fd59, %fd58, %fd52;
	sub.f64 	%fd60, %fd59, %fd57;
	add.s64 	%rd12, %rd11, %rd9;
	ld.global.f64 	%fd61, [%rd12];
	sub.f64 	%fd62, %fd61, %fd60;
	add.f64 	%fd63, %fd58, %fd62;
	sub.f64 	%fd64, %fd63, %fd58;
	sub.f64 	%fd65, %fd64, %fd62;
	ld.global.f64 	%fd66, [%rd12+8];
	neg.f64 	%fd67, %fd66;
	sub.f64 	%fd68, %fd67, %fd65;
	add.f64 	%fd94, %fd63, %fd68;
	sub.f64 	%fd69, %fd94, %fd63;
	sub.f64 	%fd93, %fd69, %fd68;
	add.s32 	%r36, %r29, %r36;
	setp.lt.s32 	%p6, %r36, %r18;
	@%p6 bra 	$L__BB9_6;
$L__BB9_7:
	shl.b32 	%r30, %r4, 4;
	mov.u32 	%r31, _ZZ15SumWithinBlocksI16KahanAccumulatorIdES1_EviPKT0_PT_E5sdata;
	add.s32 	%r15, %r31, %r30;
	st.shared.f64 	[%r15], %fd94;
	st.shared.f64 	[%r15+8], %fd93;
	bar.sync 	0;
	setp.lt.u32 	%p7, %r38, 2;
	@%p7 bra 	$L__BB9_11;
$L__BB9_8:
	shr.u32 	%r17, %r38, 1;
	setp.ge.u32 	%p8, %r4, %r17;
	@%p8 bra 	$L__BB9_10;
	shl.b32 	%r32, %r17, 4;
	add.s32 	%r33, %r15, %r32;
	ld.shared.f64 	%fd70, [%r33];
	ld.shared.f64 	%fd71, [%r15+8];
	sub.f64 	%fd72, %fd70, %fd71;
	ld.shared.f64 	%fd73, [%r15];
	add.f64 	%fd74, %fd73, %fd72;
	sub.f64 	%fd75, %fd74, %fd73;
	sub.f64 	%fd76, %fd75, %fd72;
	ld.shared.f64 	%fd77, [%r33+8];
	neg.f64 	%fd78, %fd77;
	sub.f64 	%fd79, %fd78, %fd76;
	add.f64 	%fd80, %fd74, %fd79;
	sub.f64 	%fd81, %fd80, %fd74;
	sub.f64 	%fd82, %fd81, %fd79;
	st.shared.f64 	[%r15+8], %fd82;
	st.shared.f64 	[%r15], %fd80;
$L__BB9_10:
	bar.sync 	0;
	setp.gt.u32 	%p9, %r38, 3;
	mov.u32 	%r38, %r17;
	@%p9 bra 	$L__BB9_8;
$L__BB9_11:
	setp.ne.s32 	%p10, %r4, 0;
	@%p10 bra 	$L__BB9_13;
	cvta.to.global.u64 	%rd13, %rd3;
	mul.wide.u32 	%rd14, %r3, 16;
	add.s64 	%rd15, %rd13, %rd14;
	ld.shared.f64 	%fd83, [_ZZ15SumWithinBlocksI16KahanAccumulatorIdES1_EviPKT0_PT_E5sdata];
	ld.shared.f64 	%fd84, [_ZZ15SumWithinBlocksI16KahanAccumulatorIdES1_EviPKT0_PT_E5sdata+8];
	st.global.f64 	[%rd15], %fd83;
	st.global.f64 	[%rd15+8], %fd84;
$L__BB9_13:
	ret;

}
	// .globl	_Z15SumWithinBlocksI2DDdEviPKT0_PT_
.visible .entry _Z15SumWithinBlocksI2DDdEviPKT0_PT_(
	.param .u32 _Z15SumWithinBlocksI2DDdEviPKT0_PT__param_0,
	.param .u64 .ptr .align 1 _Z15SumWithinBlocksI2DDdEviPKT0_PT__param_1,
	.param .u64 .ptr .align 1 _Z15SumWithinBlocksI2DDdEviPKT0_PT__param_2
)
{
	.reg .pred 	%p<11>;
	.reg .b32 	%r<39>;
	.reg .b64 	%rd<15>;
	.reg .b64 	%fd<115>;
	// demoted variable
	.shared .align 8 .b8 _ZZ15SumWithinBlocksI2DDdEviPKT0_PT_E5sdata[16384];
	ld.param.u32 	%r18, [_Z15SumWithinBlocksI2DDdEviPKT0_PT__param_0];
	ld.param.u64 	%rd3, [_Z15SumWithinBlocksI2DDdEviPKT0_PT__param_1];
	ld.param.u64 	%rd2, [_Z15SumWithinBlocksI2DDdEviPKT0_PT__param_2];
	cvta.to.global.u64 	%rd1, %rd3;
	mov.u32 	%r38, %ntid.x;
	mov.u32 	%r19, %nctaid.x;
	mul.lo.s32 	%r2, %r38, %r19;
	mov.u32 	%r3, %ctaid.x;
	mov.u32 	%r4, %tid.x;
	mad.lo.s32 	%r36, %r38, %r3, %r4;
	setp.ge.s32 	%p1, %r36, %r18;
	mov.f64 	%fd113, 0d0000000000000000;
	mov.f64 	%fd114, %fd113;
	@%p1 bra 	$L__BB10_7;
	add.s32 	%r20, %r36, %r2;
	max.s32 	%r21, %r18, %r20;
	setp.lt.s32 	%p2, %r20, %r18;
	selp.u32 	%r22, 1, 0, %p2;
	add.s32 	%r23, %r20, %r22;
	sub.s32 	%r24, %r21, %r23;
	div.u32 	%r25, %r24, %r2;
	add.s32 	%r6, %r25, %r22;
	and.b32  	%r26, %r6, 3;
	setp.eq.s32 	%p3, %r26, 3;
	mov.f64 	%fd114, 0d0000000000000000;
	mov.f64 	%fd113, %fd114;
	@%p3 bra 	$L__BB10_4;
	add.s32 	%r27, %r6, 1;
	and.b32  	%r28, %r27, 3;
	neg.s32 	%r34, %r28;
	mov.f64 	%fd114, 0d0000000000000000;
$L__BB10_3:
	.pragma "nounroll";
	mul.wide.s32 	%rd4, %r36, 8;
	add.s64 	%rd5, %rd1, %rd4;
	ld.global.f64 	%fd19, [%rd5];
	add.f64 	%fd20, %fd114, %fd19;
	sub.f64 	%fd21, %fd20, %fd114;
	sub.f64 	%fd22, %fd20, %fd21;
	sub.f64 	%fd23, %fd114, %fd22;
	sub.f64 	%fd24, %fd19, %fd21;
	add.f64 	%fd25, %fd24, %fd23;
	add.f64 	%fd26, %fd113, %fd25;
	add.f64 	%fd114, %fd20, %fd26;
	sub.f64 	%fd27, %fd114, %fd20;
	sub.f64 	%fd28, %fd114, %fd27;
	sub.f64 	%fd29, %fd20, %fd28;
	sub.f64 	%fd30, %fd26, %fd27;
	add.f64 	%fd113, %fd30, %fd29;
	add.s32 	%r36, %r36, %r2;
	add.s32 	%r34, %r34, 1;
	setp.ne.s32 	%p4, %r34, 0;
	@%p4 bra 	$L__BB10_3;
$L__BB10_4:
	setp.lt.u32 	%p5, %r6, 3;
	@%p5 bra 	$L__BB10_7;
	mul.wide.s32 	%rd8, %r2, 8;
	shl.b32 	%r29, %r2, 2;
$L__BB10_6:
	mul.wide.s32 	%rd6, %r36, 8;
	add.s64 	%rd7, %rd1, %rd6;
	ld.global.f64 	%fd31, [%rd7];
	add.f64 	%fd32, %fd114, %fd31;
	sub.f64 	%fd33, %fd32, %fd114;
	sub.f64 	%fd34, %fd32, %fd33;
	sub.f64 	%fd35, %fd114, %fd34;
	sub.f64 	%fd36, %fd31, %fd33;
	add.f64 	%fd37, %fd36, %fd35;
	add.f64 	%fd38, %fd113, %fd37;
	add.f64 	%fd39, %fd32, %fd38;
	sub.f64 	%fd40, %fd39, %fd32;
	sub.f64 	%fd41, %fd39, %fd40;
	sub.f64 	%fd42, %fd32, %fd41;
	sub.f64 	%fd43, %fd38, %fd40;
	add.f64 	%fd44, %fd43, %fd42;
	add.s64 	%rd9, %rd7, %rd8;
	ld.global.f64 	%fd45, [%rd9];
	add.f64 	%fd46, %fd39, %fd45;
	sub.f64 	%fd47, %fd46, %fd39;
	sub.f64 	%fd48, %fd46, %fd47;
	sub.f64 	%fd49, %fd39, %fd48;
	sub.f64 	%fd50, %fd45, %fd47;
	add.f64 	%fd51, %fd50, %fd49;
	add.f64 	%fd52, %fd44, %fd51;
	add.f64 	%fd53, %fd46, %fd52;
	sub.f64 	%fd54, %fd53, %fd46;
	sub.f64 	%fd55, %fd53, %fd54;
	sub.f64 	%fd56, %fd46, %fd55;
	sub.f64 	%fd57, %fd52, %fd54;
	add.f64 	%fd58, %fd57, %fd56;
	add.s64 	%rd10, %rd9, %rd8;
	ld.global.f64 	%fd59, [%rd10];
	add.f64 	%fd60, %fd53, %fd59;
	sub.f64 	%fd61, %fd60, %fd53;
	sub.f64 	%fd62, %fd60, %fd61;
	sub.f64 	%fd63, %fd53, %fd62;
	sub.f64 	%fd64, %fd59, %fd61;
	add.f64 	%fd65, %fd64, %fd63;
	add.f64 	%fd66, %fd58, %fd65;
	add.f64 	%fd67, %fd60, %fd66;
	sub.f64 	%fd68, %fd67, %fd60;
	sub.f64 	%fd69, %fd67, %fd68;
	sub.f64 	%fd70, %fd60, %fd69;
	sub.f64 	%fd71, %fd66, %fd68;
	add.f64 	%fd72, %fd71, %fd70;
	add.s64 	%rd11, %rd10, %rd8;
	ld.global.f64 	%fd73, [%rd11];
	add.f64 	%fd74, %fd67, %fd73;
	sub.f64 	%fd75, %fd74, %fd67;
	sub.f64 	%fd76, %fd74, %fd75;
	sub.f64 	%fd77, %fd67, %fd76;
	sub.f64 	%fd78, %fd73, %fd75;
	add.f64 	%fd79, %fd78, %fd77;
	add.f64 	%fd80, %fd72, %fd79;
	add.f64 	%fd114, %fd74, %fd80;
	sub.f64 	%fd81, %fd114, %fd74;
	sub.f64 	%fd82, %fd114, %fd81;
	sub.f64 	%fd83, %fd74, %fd82;
	sub.f64 	%fd84, %fd80, %fd81;
	add.f64 	%fd113, %fd84, %fd83;
	add.s32 	%r36, %r29, %r36;
	setp.lt.s32 	%p6, %r36, %r18;
	@%p6 bra 	$L__BB10_6;
$L__BB10_7:
	shl.b32 	%r30, %r4, 4;
	mov.u32 	%r31, _ZZ15SumWithinBlocksI2DDdEviPKT0_PT_E5sdata;
	add.s32 	%r15, %r31, %r30;
	st.shared.f64 	[%r15], %fd114;
	st.shared.f64 	[%r15+8], %fd113;
	bar.sync 	0;
	setp.lt.u32 	%p7, %r38, 2;
	@%p7 bra 	$L__BB10_11;
$L__BB10_8:
	shr.u32 	%r17, %r38, 1;
	setp.ge.u32 	%p8, %r4, %r17;
	@%p8 bra 	$L__BB10_10;
	shl.b32 	%r32, %r17, 4;
	add.s32 	%r33, %r15, %r32;
	ld.shared.f64 	%fd85, [%r15];
	ld.shared.f64 	%fd86, [%r33];
	add.f64 	%fd87, %fd85, %fd86;
	sub.f64 	%fd88, %fd87, %fd85;
	sub.f64 	%fd89, %fd87, %fd88;
	sub.f64 	%fd90, %fd85, %fd89;
	sub.f64 	%fd91, %fd86, %fd88;
	add.f64 	%fd92, %fd91, %fd90;
	ld.shared.f64 	%fd93, [%r15+8];
	add.f64 	%fd94, %fd93, %fd92;
	ld.shared.f64 	%fd95, [%r33+8];
	add.f64 	%fd96, %fd95, %fd94;
	add.f64 	%fd97, %fd87, %fd96;
	sub.f64 	%fd98, %fd97, %fd87;
	sub.f64 	%fd99, %fd97, %fd98;
	sub.f64 	%fd100, %fd87, %fd99;
	sub.f64 	%fd101, %fd96, %fd98;
	add.f64 	%fd102, %fd101, %fd100;
	st.shared.f64 	[%r15+8], %fd102;
	st.shared.f64 	[%r15], %fd97;
$L__BB10_10:
	bar.sync 	0;
	setp.gt.u32 	%p9, %r38, 3;
	mov.u32 	%r38, %r17;
	@%p9 bra 	$L__BB10_8;
$L__BB10_11:
	setp.ne.s32 	%p10, %r4, 0;
	@%p10 bra 	$L__BB10_13;
	cvta.to.global.u64 	%rd12, %rd2;
	mul.wide.u32 	%rd13, %r3, 16;
	add.s64 	%rd14, %rd12, %rd13;
	ld.shared.f64 	%fd103, [_ZZ15SumWithinBlocksI2DDdEviPKT0_PT_E5sdata];
	st.global.f64 	[%rd14], %fd103;
	ld.shared.f64 	%fd104, [_ZZ15SumWithinBlocksI2DDdEviPKT0_PT_E5sdata+8];
	st.global.f64 	[%rd14+8], %fd104;
$L__BB10_13:
	ret;

}
	// .globl	_Z15SumWithinBlocksI2DDS0_EviPKT0_PT_
.visible .entry _Z15SumWithinBlocksI2DDS0_EviPKT0_PT_(
	.param .u32 _Z15SumWithinBlocksI2DDS0_EviPKT0_PT__param_0,
	.param .u64 .ptr .align 1 _Z15SumWithinBlocksI2DDS0_EviPKT0_PT__param_1,
	.param .u64 .ptr .align 1 _Z15SumWithinBlocksI2DDS0_EviPKT0_PT__param_2
)
{
	.reg .pred 	%p<11>;
	.reg .b32 	%r<39>;
	.reg .b64 	%rd<16>;
	.reg .b64 	%fd<125>;
	// demoted variable
	.shared .align 8 .b8 _ZZ15SumWithinBlocksI2DDS0_EviPKT0_PT_E5sdata[16384];
	ld.param.u32 	%r18, [_Z15SumWithinBlocksI2DDS0_EviPKT0_PT__param_0];
	ld.param.u64 	%rd4, [_Z15SumWithinBlocksI2DDS0_EviPKT0_PT__param_1];
	ld.param.u64 	%rd3, [_Z15SumWithinBlocksI2DDS0_EviPKT0_PT__param_2];
	cvta.to.global.u64 	%rd1, %rd4;
	mov.u32 	%r38, %ntid.x;
	mov.u32 	%r19, %nctaid.x;
	mul.lo.s32 	%r2, %r38, %r19;
	mov.u32 	%r3, %ctaid.x;
	mov.u32 	%r4, %tid.x;
	mad.lo.s32 	%r36, %r38, %r3, %r4;
	setp.ge.s32 	%p1, %r36, %r18;
	mov.f64 	%fd123, 0d0000000000000000;
	mov.f64 	%fd124, %fd123;
	@%p1 bra 	$L__BB11_7;
	add.s32 	%r20, %r36, %r2;
	max.s32 	%r21, %r18, %r20;
	setp.lt.s32 	%p2, %r20, %r18;
	selp.u32 	%r22, 1, 0, %p2;
	add.s32 	%r23, %r20, %r22;
	sub.s32 	%r24, %r21, %r23;
	div.u32 	%r25, %r24, %r2;
	add.s32 	%r6, %r25, %r22;
	and.b32  	%r26, %r6, 3;
	setp.eq.s32 	%p3, %r26, 3;
	mov.f64 	%fd124, 0d0000000000000000;
	mov.f64 	%fd123, %fd124;
	@%p3 bra 	$L__BB11_4;
	add.s64 	%rd2, %rd1, 8;
	add.s32 	%r27, %r6, 1;
	and.b32  	%r28, %r27, 3;
	neg.s32 	%r34, %r28;
	mov.f64 	%fd124, 0d0000000000000000;
$L__BB11_3:
	.pragma "nounroll";
	mul.wide.s32 	%rd5, %r36, 16;
	add.s64 	%rd6, %rd2, %rd5;
	ld.global.f64 	%fd19, [%rd6+-8];
	add.f64 	%fd20, %fd124, %fd19;
	sub.f64 	%fd21, %fd20, %fd124;
	sub.f64 	%fd22, %fd20, %fd21;
	sub.f64 	%fd23, %fd124, %fd22;
	sub.f64 	%fd24, %fd19, %fd21;
	add.f64 	%fd25, %fd24, %fd23;
	add.f64 	%fd26, %fd123, %fd25;
	ld.global.f64 	%fd27, [%rd6];
	add.f64 	%fd28, %fd27, %fd26;
	add.f64 	%fd124, %fd20, %fd28;
	sub.f64 	%fd29, %fd124, %fd20;
	sub.f64 	%fd30, %fd124, %fd29;
	sub.f64 	%fd31, %fd20, %fd30;
	sub.f64 	%fd32, %fd28, %fd29;
	add.f64 	%fd123, %fd32, %fd31;
	add.s32 	%r36, %r36, %r2;
	add.s32 	%r34, %r34, 1;
	setp.ne.s32 	%p4, %r34, 0;
	@%p4 bra 	$L__BB11_3;
$L__BB11_4:
	setp.lt.u32 	%p5, %r6, 3;
	@%p5 bra 	$L__BB11_7;
	mul.wide.s32 	%rd9, %r2, 16;
	shl.b32 	%r29, %r2, 2;
$L__BB11_6:
	mul.wide.s32 	%rd7, %r36, 16;
	add.s64 	%rd8, %rd1, %rd7;
	ld.global.f64 	%fd33, [%rd8];
	add.f64 	%fd34, %fd124, %fd33;
	sub.f64 	%fd35, %fd34, %fd124;
	sub.f64 	%fd36, %fd34, %fd35;
	sub.f64 	%fd37, %fd124, %fd36;
	sub.f64 	%fd38, %fd33, %fd35;
	add.f64 	%fd39, %fd38, %fd37;
	add.f64 	%fd40, %fd123, %fd39;
	ld.global.f64 	%fd41, [%rd8+8];
	add.f64 	%fd42, %fd41, %fd40;
	add.f64 	%fd43, %fd34, %fd42;
	sub.f64 	%fd44, %fd43, %fd34;
	sub.f64 	%fd45, %fd43, %fd44;
	sub.f64 	%fd46, %fd34, %fd45;
	sub.f64 	%fd47, %fd42, %fd44;
	add.f64 	%fd48, %fd47, %fd46;
	add.s64 	%rd10, %rd8, %rd9;
	ld.global.f64 	%fd49, [%rd10];
	add.f64 	%fd50, %fd43, %fd49;
	sub.f64 	%fd51, %fd50, %fd43;
	sub.f64 	%fd52, %fd50, %fd51;
	sub.f64 	%fd53, %fd43, %fd52;
	sub.f64 	%fd54, %fd49, %fd51;
	add.f64 	%fd55, %fd54, %fd53;
	add.f64 	%fd56, %fd48, %fd55;
	ld.global.f64 	%fd57, [%rd10+8];
	add.f64 	%fd58, %fd57, %fd56;
	add.f64 	%fd59, %fd50, %fd58;
	sub.f64 	%fd60, %fd59, %fd50;
	sub.f64 	%fd61, %fd59, %fd60;
	sub.f64 	%fd62, %fd50, %fd61;
	sub.f64 	%fd63, %fd58, %fd60;
	add.f64 	%fd64, %fd63, %fd62;
	add.s64 	%rd11, %rd10, %rd9;
	ld.global.f64 	%fd65, [%rd11];
	add.f64 	%fd66, %fd59, %fd65;
	sub.f64 	%fd67, %fd66, %fd59;
	sub.f64 	%fd68, %fd66, %fd67;
	sub.f64 	%fd69, %fd59, %fd68;
	sub.f64 	%fd70, %fd65, %fd67;
	add.f64 	%fd71, %fd70, %fd69;
	add.f64 	%fd72, %fd64, %fd71;
	ld.global.f64 	%fd73, [%rd11+8];
	add.f64 	%fd74, %fd73, %fd72;
	add.f64 	%fd75, %fd66, %fd74;
	sub.f64 	%fd76, %fd75, %fd66;
	sub.f64 	%fd77, %fd75, %fd76;
	sub.f64 	%fd78, %fd66, %fd77;
	sub.f64 	%fd79, %fd74, %fd76;
	add.f64 	%fd80, %fd79, %fd78;
	add.s64 	%rd12, %rd11, %rd9;
	ld.global.f64 	%fd81, [%rd12];
	add.f64 	%fd82, %fd75, %fd81;
	sub.f64 	%fd83, %fd82, %fd75;
	sub.f64 	%fd84, %fd82, %fd83;
	sub.f64 	%fd85, %fd75, %fd84;
	sub.f64 	%fd86, %fd81, %fd83;
	add.f64 	%fd87, %fd86, %fd85;
	add.f64 	%fd88, %fd80, %fd87;
	ld.global.f64 	%fd89, [%rd12+8];
	add.f64 	%fd90, %fd89, %fd88;
	add.f64 	%fd124, %fd82, %fd90;
	sub.f64 	%fd91, %fd124, %fd82;
	sub.f64 	%fd92, %fd124, %fd91;
	sub.f64 	%fd93, %fd82, %fd92;
	sub.f64 	%fd94, %fd90, %fd91;
	add.f64 	%fd123, %fd94, %fd93;
	add.s32 	%r36, %r29, %r36;
	setp.lt.s32 	%p6, %r36, %r18;
	@%p6 bra 	$L__BB11_6;
$L__BB11_7:
	shl.b32 	%r30, %r4, 4;
	mov.u32 	%r31, _ZZ15SumWithinBlocksI2DDS0_EviPKT0_PT_E5sdata;
	add.s32 	%r15, %r31, %r30;
	st.shared.f64 	[%r15], %fd124;
	st.shared.f64 	[%r15+8], %fd123;
	bar.sync 	0;
	setp.lt.u32 	%p7, %r38, 2;
	@%p7 bra 	$L__BB11_11;
$L__BB11_8:
	shr.u32 	%r17, %r38, 1;
	setp.ge.u32 	%p8, %r4, %r17;
	@%p8 bra 	$L__BB11_10;
	shl.b32 	%r32, %r17, 4;
	add.s32 	%r33, %r15, %r32;
	ld.shared.f64 	%fd95, [%r15];
	ld.shared.f64 	%fd96, [%r33];
	add.f64 	%fd97, %fd95, %fd96;
	sub.f64 	%fd98, %fd97, %fd95;
	sub.f64 	%fd99, %fd97, %fd98;
	sub.f64 	%fd100, %fd95, %fd99;
	sub.f64 	%fd101, %fd96, %fd98;
	add.f64 	%fd102, %fd101, %fd100;
	ld.shared.f64 	%fd103, [%r15+8];
	add.f64 	%fd104, %fd103, %fd102;
	ld.shared.f64 	%fd105, [%r33+8];
	add.f64 	%fd106, %fd105, %fd104;
	add.f64 	%fd107, %fd97, %fd106;
	sub.f64 	%fd108, %fd107, %fd97;
	sub.f64 	%fd109, %fd107, %fd108;
	sub.f64 	%fd110, %fd97, %fd109;
	sub.f64 	%fd111, %fd106, %fd108;
	add.f64 	%fd112, %fd111, %fd110;
	st.shared.f64 	[%r15+8], %fd112;
	st.shared.f64 	[%r15], %fd107;
$L__BB11_10:
	bar.sync 	0;
	setp.gt.u32 	%p9, %r38, 3;
	mov.u32 	%r38, %r17;
	@%p9 bra 	$L__BB11_8;
$L__BB11_11:
	setp.ne.s32 	%p10, %r4, 0;
	@%p10 bra 	$L__BB11_13;
	cvta.to.global.u64 	%rd13, %rd3;
	mul.wide.u32 	%rd14, %r3, 16;
	add.s64 	%rd15, %rd13, %rd14;
	ld.shared.f64 	%fd113, [_ZZ15SumWithinBlocksI2DDS0_EviPKT0_PT_E5sdata];
	st.global.f64 	[%rd15], %fd113;
	ld.shared.f64 	%fd114, [_ZZ15SumWithinBlocksI2DDS0_EviPKT0_PT_E5sdata+8];
	st.global.f64 	[%rd15+8], %fd114;
$L__BB11_13:
	ret;

}


// ===== COMPILED SASS (sm_100) =====

	.target	sm_100

	.elftype	@"ET_EXEC"


//--------------------- .note.nv.tkinfo           --------------------------
	.section	.note.nv.tkinfo,"",@"SHT_NOTE"
	.sectionflags	@"SHF_NOTE_NV_TKINFO"
	.tkinfo
        /*0018*/ 	.word	0x00000002
        /*0030*/ 	.string	""
        /*0030*/ 	.string	"ptxas"
        /*0030*/ 	.string	"Cuda compilation tools, release 13.0, V13.0.88"
        /*0030*/ 	.string	"Build cuda_13.0.r13.0/compiler.36424714_0"
        /*0030*/ 	.string	"-arch sm_100 -m 64 "



//--------------------- .note.nv.cuinfo           --------------------------
	.section	.note.nv.cuinfo,"",@"SHT_NOTE"
	.sectionflags	@"SHF_NOTE_NV_CUINFO"
        /*0018*/ 	.short	0x0002
        /*001a*/ 	.short	0x0064
        /*001c*/ 	.short	0x0082
	.zero		2


//--------------------- .nv.info                  --------------------------
	.section	.nv.info,"",@"SHT_CUDA_INFO"
	.align	4


	//----- nvinfo : EIATTR_REGCOUNT
	.align		4
        /*0000*/ 	.byte	0x04, 0x2f
        /*0002*/ 	.short	(.L_1 - .L_0)
	.align		4
.L_0:
        /*0004*/ 	.word	index@(_Z10InitializeIfEviPT_)
        /*0008*/ 	.word	0x00000018


	//----- nvinfo : EIATTR_FRAME_SIZE
	.align		4
.L_1:
        /*000c*/ 	.byte	0x04, 0x11
        /*000e*/ 	.short	(.L_3 - .L_2)
	.align		4
.L_2:
        /*0010*/ 	.word	index@($__internal_1_$__cuda_sm20_dblrcp_rn_slowpath_v3)
        /*0014*/ 	.word	0x00000000


	//----- nvinfo : EIATTR_FRAME_SIZE
	.align		4
.L_3:
        /*0018*/ 	.byte	0x04, 0x11
        /*001a*/ 	.short	(.L_5 - .L_4)
	.align		4
.L_4:
        /*001c*/ 	.word	index@(_Z10InitializeIfEviPT_)
        /*0020*/ 	.word	0x00000000


	//----- nvinfo : EIATTR_REGCOUNT
	.align		4
.L_5:
        /*0024*/ 	.byte	0x04, 0x2f
        /*0026*/ 	.short	(.L_7 - .L_6)
	.align		4
.L_6:
        /*0028*/ 	.word	index@(_Z15SumWithinBlocksIffEviPKT0_PT_)
        /*002c*/ 	.word	0x00000012


	//----- nvinfo : EIATTR_FRAME_SIZE
	.align		4
.L_7:
        /*0030*/ 	.byte	0x04, 0x11
        /*0032*/ 	.short	(.L_9 - .L_8)
	.align		4
.L_8:
        /*0034*/ 	.word	index@(_Z15SumWithinBlocksIffEviPKT0_PT_)
        /*0038*/ 	.word	0x00000000


	//----- nvinfo : EIATTR_REGCOUNT
	.align		4
.L_9:
        /*003c*/ 	.byte	0x04, 0x2f
        /*003e*/ 	.short	(.L_11 - .L_10)
	.align		4
.L_10:
        /*0040*/ 	.word	index@(_Z10InitializeIdEviPT_)
        /*0044*/ 	.word	0x00000018


	//----- nvinfo : EIATTR_FRAME_SIZE
	.align		4
.L_11:
        /*0048*/ 	.byte	0x04, 0x11
        /*004a*/ 	.short	(.L_13 - .L_12)
	.align		4
.L_12:
        /*004c*/ 	.word	index@($__internal_0_$__cuda_sm20_dblrcp_rn_slowpath_v3)
        /*0050*/ 	.word	0x00000000


	//----- nvinfo : EIATTR_FRAME_SIZE
	.align		4
.L_13:
        /*0054*/ 	.byte	0x04, 0x11
        /*0056*/ 	.short	(.L_15 - .L_14)
	.align		4
.L_14:
        /*0058*/ 	.word	index@(_Z10InitializeIdEviPT_)
        /*005c*/ 	.word	0x00000000


	//----- nvinfo : EIATTR_REGCOUNT
	.align		4
.L_15:
        /*0060*/ 	.byte	0x04, 0x2f
        /*0062*/ 	.short	(.L_17 - .L_16)
	.align		4
.L_16:
        /*0064*/ 	.word	index@(_Z15SumWithinBlocksIfdEviPKT0_PT_)
        /*0068*/ 	.word	0x0000001c


	//----- nvinfo : EIATTR_FRAME_SIZE
	.align		4
.L_17:
        /*006c*/ 	.byte	0x04, 0x11
        /*006e*/ 	.short	(.L_19 - .L_18)
	.align		4
.L_18:
        /*0070*/ 	.word	index@(_Z15SumWithinBlocksIfdEviPKT0_PT_)
        /*0074*/ 	.word	0x00000000


	//----- nvinfo : EIATTR_REGCOUNT
	.align		4
.L_19:
        /*0078*/ 	.byte	0x04, 0x2f
        /*007a*/ 	.short	(.L_21 - .L_20)
	.align		4
.L_20:
        /*007c*/ 	.word	index@(_Z15SumWithinBlocksIdfEviPKT0_PT_)
        /*0080*/ 	.word	0x0000001b


	//----- nvinfo : EIATTR_FRAME_SIZE
	.align		4
.L_21:
        /*0084*/ 	.byte	0x04, 0x11
        /*0086*/ 	.short	(.L_23 - .L_22)
	.align		4
.L_22:
        /*0088*/ 	.word	index@(_Z15SumWithinBlocksIdfEviPKT0_PT_)
        /*008c*/ 	.word	0x00000000


	//----- nvinfo : EIATTR_REGCOUNT
	.align		4
.L_23:
        /*0090*/ 	.byte	0x04, 0x2f
        /*0092*/ 	.short	(.L_25 - .L_24)
	.align		4
.L_24:
        /*0094*/ 	.word	index@(_Z15SumWithinBlocksIddEviPKT0_PT_)
        /*0098*/ 	.word	0x00000018


	//----- nvinfo : EIATTR_FRAME_SIZE
	.align		4
.L_25:
        /*009c*/ 	.byte	0x04, 0x11
        /*009e*/ 	.short	(.L_27 - .L_26)
	.align		4
.L_26:
        /*00a0*/ 	.word	index@(_Z15SumWithinBlocksIddEviPKT0_PT_)
        /*00a4*/ 	.word	0x00000000


	//----- nvinfo : EIATTR_REGCOUNT
	.align		4
.L_27:
        /*00a8*/ 	.byte	0x04, 0x2f
        /*00aa*/ 	.short	(.L_29 - .L_28)
	.align		4
.L_28:
        /*00ac*/ 	.word	index@(_Z15SumWithinBlocksI16KahanAccumulatorIfEfEviPKT0_PT_)
        /*00b0*/ 	.word	0x00000018


	//----- nvinfo : EIATTR_FRAME_SIZE
	.align		4
.L_29:
        /*00b4*/ 	.byte	0x04, 0x11
        /*00b6*/ 	.short	(.L_31 - .L_30)
	.align		4
.L_30:
        /*00b8*/ 	.word	index@(_Z15SumWithinBlocksI16KahanAccumulatorIfEfEviPKT0_PT_)
        /*00bc*/ 	.word	0x00000000


	//----- nvinfo : EIATTR_REGCOUNT
	.align		4
.L_31:
        /*00c0*/ 	.byte	0x04, 0x2f
        /*00c2*/ 	.short	(.L_33 - .L_32)
	.align		4
.L_32:
        /*00c4*/ 	.word	index@(_Z15SumWithinBlocksI16KahanAccumulatorIfES1_EviPKT0_PT_)
        /*00c8*/ 	.word	0x0000001c


	//----- nvinfo : EIATTR_FRAME_SIZE
	.align		4
.L_33:
        /*00cc*/ 	.byte	0x04, 0x11
        /*00ce*/ 	.short	(.L_35 - .L_34)
	.align		4
.L_34:
        /*00d0*/ 	.word	index@(_Z15SumWithinBlocksI16KahanAccumulatorIfES1_EviPKT0_PT_)
        /*00d4*/ 	.word	0x00000000


	//----- nvinfo : EIATTR_REGCOUNT
	.align		4
.L_35:
        /*00d8*/ 	.byte	0x04, 0x2f
        /*00da*/ 	.short	(.L_37 - .L_36)
	.align		4
.L_36:
        /*00dc*/ 	.word	index@(_Z15SumWithinBlocksI16KahanAccumulatorIdEdEviPKT0_PT_)
        /*00e0*/ 	.word	0x0000001c


	//----- nvinfo : EIATTR_FRAME_SIZE
	.align		4
.L_37:
        /*00e4*/ 	.byte	0x04, 0x11
        /*00e6*/ 	.short	(.L_39 - .L_38)
	.align		4
.L_38:
        /*00e8*/ 	.word	index@(_Z15SumWithinBlocksI16KahanAccumulatorIdEdEviPKT0_PT_)
        /*00ec*/ 	.word	0x00000000


	//----- nvinfo : EIATTR_REGCOUNT
	.align		4
.L_39:
        /*00f0*/ 	.byte	0x04, 0x2f
        /*00f2*/ 	.short	(.L_41 - .L_40)
	.align		4
.L_40:
        /*00f4*/ 	.word	index@(_Z15SumWithinBlocksI16KahanAccumulatorIdES1_EviPKT0_PT_)
        /*00f8*/ 	.word	0x00000020


	//----- nvinfo : EIATTR_FRAME_SIZE
	.align		4
.L_41:
        /*00fc*/ 	.byte	0x04, 0x11
        /*00fe*/ 	.short	(.L_43 - .L_42)
	.align		4
.L_42:
        /*0100*/ 	.word	index@(_Z15SumWithinBlocksI16KahanAccumulatorIdES1_EviPKT0_PT_)
        /*0104*/ 	.word	0x00000000


	//----- nvinfo : EIATTR_REGCOUNT
	.align		4
.L_43:
        /*0108*/ 	.byte	0x04, 0x2f
        /*010a*/ 	.short	(.L_45 - .L_44)
	.align		4
.L_44:
        /*010c*/ 	.word	index@(_Z15SumWithinBlocksI2DDdEviPKT0_PT_)
        /*0110*/ 	.word	0x00000020


	//----- nvinfo : EIATTR_FRAME_SIZE
	.align		4
.L_45:
        /*0114*/ 	.byte	0x04, 0x11
        /*0116*/ 	.short	(.L_47 - .L_46)
	.align		4
.L_46:
        /*0118*/ 	.word	index@(_Z15SumWithinBlocksI2DDdEviPKT0_PT_)
        /*011c*/ 	.word	0x00000000


	//----- nvinfo : EIATTR_REGCOUNT
	.align		4
.L_47:
        /*0120*/ 	.byte	0x04, 0x2f
        /*0122*/ 	.short	(.L_49 - .L_48)
	.align		4
.L_48:
        /*0124*/ 	.word	index@(_Z15SumWithinBlocksI2DDS0_EviPKT0_PT_)
        /*0128*/ 	.word	0x00000020


	//----- nvinfo : EIATTR_FRAME_SIZE
	.align		4
.L_49:
        /*012c*/ 	.byte	0x04, 0x11
        /*012e*/ 	.short	(.L_51 - .L_50)
	.align		4
.L_50:
        /*0130*/ 	.word	index@(_Z15SumWithinBlocksI2DDS0_EviPKT0_PT_)
        /*0134*/ 	.word	0x00000000


	//----- nvinfo : EIATTR_MIN_STACK_SIZE
	.align		4
.L_51:
        /*0138*/ 	.byte	0x04, 0x12
        /*013a*/ 	.short	(.L_53 - .L_52)
	.align		4
.L_52:
        /*013c*/ 	.word	index@(_Z15SumWithinBlocksI2DDS0_EviPKT0_PT_)
        /*0140*/ 	.word	0x00000000


	//----- nvinfo : EIATTR_MIN_STACK_SIZE
	.align		4
.L_53:
        /*0144*/ 	.byte	0x04, 0x12
        /*0146*/ 	.short	(.L_55 - .L_54)
	.align		4
.L_54:
        /*0148*/ 	.word	index@(_Z15SumWithinBlocksI2DDdEviPKT0_PT_)
        /*014c*/ 	.word	0x00000000


	//----- nvinfo : EIATTR_MIN_STACK_SIZE
	.align		4
.L_55:
        /*0150*/ 	.byte	0x04, 0x12
        /*0152*/ 	.short	(.L_57 - .L_56)
	.align		4
.L_56:
        /*0154*/ 	.word	index@(_Z15SumWithinBlocksI16KahanAccumulatorIdES1_EviPKT0_PT_)
        /*0158*/ 	.word	0x00000000


	//----- nvinfo : EIATTR_MIN_STACK_SIZE
	.align		4
.L_57:
        /*015c*/ 	.byte	0x04, 0x12
        /*015e*/ 	.short	(.L_59 - .L_58)
	.align		4
.L_58:
        /*0160*/ 	.word	index@(_Z15SumWithinBlocksI16KahanAccumulatorIdEdEviPKT0_PT_)
        /*0164*/ 	.word	0x00000000


	//----- nvinfo : EIATTR_MIN_STACK_SIZE
	.align		4
.L_59:
        /*0168*/ 	.byte	0x04, 0x12
        /*016a*/ 	.short	(.L_61 - .L_60)
	.align		4
.L_60:
        /*016c*/ 	.word	index@(_Z15SumWithinBlocksI16KahanAccumulatorIfES1_EviPKT0_PT_)
        /*0170*/ 	.word	0x00000000


	//----- nvinfo : EIATTR_MIN_STACK_SIZE
	.align		4
.L_61:
        /*0174*/ 	.byte	0x04, 0x12
        /*0176*/ 	.short	(.L_63 - .L_62)
	.align		4
.L_62:
        /*0178*/ 	.word	index@(_Z15SumWithinBlocksI16KahanAccumulatorIfEfEviPKT0_PT_)
        /*017c*/ 	.word	0x00000000


	//----- nvinfo : EIATTR_MIN_STACK_SIZE
	.align		4
.L_63:
        /*0180*/ 	.byte	0x04, 0x12
        /*0182*/ 	.short	(.L_65 - .L_64)
	.align		4
.L_64:
        /*0184*/ 	.word	index@(_Z15SumWithinBlocksIddEviPKT0_PT_)
        /*0188*/ 	.word	0x00000000


	//----- nvinfo : EIATTR_MIN_STACK_SIZE
	.align		4
.L_65:
        /*018c*/ 	.byte	0x04, 0x12
        /*018e*/ 	.short	(.L_67 - .L_66)
	.align		4
.L_66:
        /*0190*/ 	.word	index@(_Z15SumWithinBlocksIdfEviPKT0_PT_)
        /*0194*/ 	.word	0x00000000


	//----- nvinfo : EIATTR_MIN_STACK_SIZE
	.align		4
.L_67:
        /*0198*/ 	.byte	0x04, 0x12
        /*019a*/ 	.short	(.L_69 - .L_68)
	.align		4
.L_68:
        /*019c*/ 	.word	index@(_Z15SumWithinBlocksIfdEviPKT0_PT_)
        /*01a0*/ 	.word	0x00000000


	//----- nvinfo : EIATTR_MIN_STACK_SIZE
	.align		4
.L_69:
        /*01a4*/ 	.byte	0x04, 0x12
        /*01a6*/ 	.short	(.L_71 - .L_70)
	.align		4
.L_70:
        /*01a8*/ 	.word	index@(_Z10InitializeIdEviPT_)
        /*01ac*/ 	.word	0x00000000


	//----- nvinfo : EIATTR_MIN_STACK_SIZE
	.align		4
.L_71:
        /*01b0*/ 	.byte	0x04, 0x12
        /*01b2*/ 	.short	(.L_73 - .L_72)
	.align		4
.L_72:
        /*01b4*/ 	.word	index@(_Z15SumWithinBlocksIffEviPKT0_PT_)
        /*01b8*/ 	.word	0x00000000


	//----- nvinfo : EIATTR_MIN_STACK_SIZE
	.align		4
.L_73:
        /*01bc*/ 	.byte	0x04, 0x12
        /*01be*/ 	.short	(.L_75 - .L_74)
	.align		4
.L_74:
        /*01c0*/ 	.word	index@(_Z10InitializeIfEviPT_)
        /*01c4*/ 	.word	0x00000000
.L_75:


//--------------------- .nv.compat                --------------------------
	.section	.nv.compat,"",@"SHT_CUDA_COMPAT_INFO"
	.align	4
        /*0000*/ 	.byte	0x02, 0x09, 0x00, 0x00, 0x02, 0x02, 0x01, 0x00, 0x02, 0x05, 0x05, 0x00, 0x03, 0x07, 0x01, 0x01
        /*0010*/ 	.byte	0x02, 0x03, 0x00, 0x00, 0x02, 0x06, 0x01, 0x00, 0x04, 0x0b, 0x08, 0x00, 0x01, 0x00, 0x00, 0x00
        /*0020*/ 	.byte	0x00, 0x00, 0x00, 0x00


//--------------------- .nv.info._Z15SumWithinBlocksI2DDS0_EviPKT0_PT_ --------------------------
	.section	.nv.info._Z15SumWithinBlocksI2DDS0_EviPKT0_PT_,"",@"SHT_CUDA_INFO"
	.sectionflags	@""
	.align	4


	//----- nvinfo : EIATTR_CUDA_API_VERSION
	.align		4
        /*0000*/ 	.byte	0x04, 0x37
        /*0002*/ 	.short	(.L_77 - .L_76)
.L_76:
        /*0004*/ 	.word	0x00000082


	//----- nvinfo : EIATTR_KPARAM_INFO
	.align		4
.L_77:
        /*0008*/ 	.byte	0x04, 0x17
        /*000a*/ 	.short	(.L_79 - .L_78)
.L_78:
        /*000c*/ 	.word	0x00000000
        /*0010*/ 	.short	0x0002
        /*0012*/ 	.short	0x0010
        /*0014*/ 	.byte	0x00, 0xf5, 0x21, 0x00


	//----- nvinfo : EIATTR_KPARAM_INFO
	.align		4
.L_79:
        /*0018*/ 	.byte	0x04, 0x17
        /*001a*/ 	.short	(.L_81 - .L_80)
.L_80:
        /*001c*/ 	.word	0x00000000
        /*0020*/ 	.short	0x0001
        /*0022*/ 	.short	0x0008
        /*0024*/ 	.byte	0x00, 0xf5, 0x21, 0x00


	//----- nvinfo : EIATTR_KPARAM_INFO
	.align		4
.L_81:
        /*0028*/ 	.byte	0x04, 0x17
        /*002a*/ 	.short	(.L_83 - .L_82)
.L_82:
        /*002c*/ 	.word	0x00000000
        /*0030*/ 	.short	0x0000
        /*0032*/ 	.short	0x0000
        /*0034*/ 	.byte	0x00, 0xf0, 0x11, 0x00


	//----- nvinfo : EIATTR_SPARSE_MMA_MASK
	.align		4
.L_83:
        /*0038*/ 	.byte	0x03, 0x50
        /*003a*/ 	.short	0x0000


	//----- nvinfo : EIATTR_MAXREG_COUNT
	.align		4
        /*003c*/ 	.byte	0x03, 0x1b
        /*003e*/ 	.short	0x00ff


	//----- nvinfo : EIATTR_NUM_BARRIERS
	.align		4
        /*0040*/ 	.byte	0x02, 0x4c
        /*0042*/ 	.byte	0x01
	.zero		1


	//----- nvinfo : EIATTR_MERCURY_ISA_VERSION
	.align		4
        /*0044*/ 	.byte	0x03, 0x5f
        /*0046*/ 	.short	0x0101


	//----- nvinfo : EIATTR_VRC_CTA_INIT_COUNT
	.align		4
        /*0048*/ 	.byte	0x02, 0x4a
	.zero		1
	.zero		1


	//----- nvinfo : EIATTR_EXIT_INSTR_OFFSETS
	.align		4
        /*004c*/ 	.byte	0x04, 0x1c
        /*004e*/ 	.short	(.L_85 - .L_84)


	//   ....[0]....
.L_84:
        /*0050*/ 	.word	0x00000b90


	//   ....[1]....
        /*0054*/ 	.word	0x00000c20


	//----- nvinfo : EIATTR_CRS_STACK_SIZE
	.align		4
.L_85:
        /*0058*/ 	.byte	0x04, 0x1e
        /*005a*/ 	.short	(.L_87 - .L_86)
.L_86:
        /*005c*/ 	.word	0x00000000


	//----- nvinfo : EIATTR_CBANK_PARAM_SIZE
	.align		4
.L_87:
        /*0060*/ 	.byte	0x03, 0x19
        /*0062*/ 	.short	0x0018


	//----- nvinfo : EIATTR_PARAM_CBANK
	.align		4
        /*0064*/ 	.byte	0x04, 0x0a
        /*0066*/ 	.short	(.L_89 - .L_88)
	.align		4
.L_88:
        /*0068*/ 	.word	index@(.nv.constant0._Z15SumWithinBlocksI2DDS0_EviPKT0_PT_)
        /*006c*/ 	.short	0x0380
        /*006e*/ 	.short	0x0018


	//----- nvinfo : EIATTR_SW_WAR
	.align		4
.L_89:
        /*0070*/ 	.byte	0x04, 0x36
        /*0072*/ 	.short	(.L_91 - .L_90)
.L_90:
        /*0074*/ 	.word	0x00000008
.L_91:


//--------------------- .nv.info._Z15SumWithinBlocksI2DDdEviPKT0_PT_ --------------------------
	.section	.nv.info._Z15SumWithinBlocksI2DDdEviPKT0_PT_,"",@"SHT_CUDA_INFO"
	.sectionflags	@""
	.align	4


	//----- nvinfo : EIATTR_CUDA_API_VERSION
	.align		4
        /*0000*/ 	.byte	0x04, 0x37
        /*0002*/ 	.short	(.L_93 - .L_92)
.L_92:
        /*0004*/ 	.word	0x00000082


	//----- nvinfo : EIATTR_KPARAM_INFO
	.align		4
.L_93:
        /*0008*/ 	.byte	0x04, 0x17
        /*000a*/ 	.short	(.L_95 - .L_94)
.L_94:
        /*000c*/ 	.word	0x00000000
        /*0010*/ 	.short	0x0002
        /*0012*/ 	.short	0x0010
        /*0014*/ 	.byte	0x00, 0xf5, 0x21, 0x00


	//----- nvinfo : EIATTR_KPARAM_INFO
	.align		4
.L_95:
        /*0018*/ 	.byte	0x04, 0x17
        /*001a*/ 	.short	(.L_97 - .L_96)
.L_96:
        /*001c*/ 	.word	0x00000000
        /*0020*/ 	.short	0x0001
        /*0022*/ 	.short	0x0008
        /*0024*/ 	.byte	0x00, 0xf5, 0x21, 0x00


	//----- nvinfo : EIATTR_KPARAM_INFO
	.align		4
.L_97:
        /*0028*/ 	.byte	0x04, 0x17
        /*002a*/ 	.short	(.L_99 - .L_98)
.L_98:
        /*002c*/ 	.word	0x00000000
        /*0030*/ 	.short	0x0000
        /*0032*/ 	.short	0x0000
        /*0034*/ 	.byte	0x00, 0xf0, 0x11, 0x00


	//----- nvinfo : EIATTR_SPARSE_MMA_MASK
	.align		4
.L_99:
        /*0038*/ 	.byte	0x03, 0x50
        /*003a*/ 	.short	0x0000


	//----- nvinfo : EIATTR_MAXREG_COUNT
	.align		4
        /*003c*/ 	.byte	0x03, 0x1b
        /*003e*/ 	.short	0x00ff


	//----- nvinfo : EIATTR_NUM_BARRIERS
	.align		4
        /*0040*/ 	.byte	0x02, 0x4c
        /*0042*/ 	.byte	0x01
	.zero		1


	//----- nvinfo : EIATTR_MERCURY_ISA_VERSION
	.align		4
        /*0044*/ 	.byte	0x03, 0x5f
        /*0046*/ 	.short	0x0101


	//----- nvinfo : EIATTR_VRC_CTA_INIT_COUNT
	.align		4
        /*0048*/ 	.byte	0x02, 0x4a
	.zero		1
	.zero		1


	//----- nvinfo : EIATTR_EXIT_INSTR_OFFSETS
	.align		4
        /*004c*/ 	.byte	0x04, 0x1c
        /*004e*/ 	.short	(.L_101 - .L_100)


	//   ....[0]....
.L_100:
        /*0050*/ 	.word	0x00000ad0


	//   ....[1]....
        /*0054*/ 	.word	0x00000b60


	//----- nvinfo : EIATTR_CRS_STACK_SIZE
	.align		4
.L_101:
        /*0058*/ 	.byte	0x04, 0x1e
        /*005a*/ 	.short	(.L_103 - .L_102)
.L_102:
        /*005c*/ 	.word	0x00000000


	//----- nvinfo : EIATTR_CBANK_PARAM_SIZE
	.align		4
.L_103:
        /*0060*/ 	.byte	0x03, 0x19
        /*0062*/ 	.short	0x0018


	//----- nvinfo : EIATTR_PARAM_CBANK
	.align		4
        /*0064*/ 	.byte	0x04, 0x0a
        /*0066*/ 	.short	(.L_105 - .L_104)
	.align		4
.L_104:
        /*0068*/ 	.word	index@(.nv.constant0._Z15SumWithinBlocksI2DDdEviPKT0_PT_)
        /*006c*/ 	.short	0x0380
        /*006e*/ 	.short	0x0018


	//----- nvinfo : EIATTR_SW_WAR
	.align		4
.L_105:
        /*0070*/ 	.byte	0x04, 0x36
        /*0072*/ 	.short	(.L_107 - .L_106)
.L_106:
        /*0074*/ 	.word	0x00000008
.L_107:


//--------------------- .nv.info._Z15SumWithinBlocksI16KahanAccumulatorIdES1_EviPKT0_PT_ --------------------------
	.section	.nv.info._Z15SumWithinBlocksI16KahanAccumulatorIdES1_EviPKT0_PT_,"",@"SHT_CUDA_INFO"
	.sectionflags	@""
	.align	4


	//----- nvinfo : EIATTR_CUDA_API_VERSION
	.align		4
        /*0000*/ 	.byte	0x04, 0x37
        /*0002*/ 	.short	(.L_109 - .L_108)
.L_108:
        /*0004*/ 	.word	0x00000082


	//----- nvinfo : EIATTR_KPARAM_INFO
	.align		4
.L_109:
        /*0008*/ 	.byte	0x04, 0x17
        /*000a*/ 	.short	(.L_111 - .L_110)
.L_110:
        /*000c*/ 	.word	0x00000000
        /*0010*/ 	.short	0x0002
        /*0012*/ 	.short	0x0010
        /*0014*/ 	.byte	0x00, 0xf5, 0x21, 0x00


	//----- nvinfo : EIATTR_KPARAM_INFO
	.align		4
.L_111:
        /*0018*/ 	.byte	0x04, 0x17
        /*001a*/ 	.short	(.L_113 - .L_112)
.L_112:
        /*001c*/ 	.word	0x00000000
        /*0020*/ 	.short	0x0001
        /*0022*/ 	.short	0x0008
        /*0024*/ 	.byte	0x00, 0xf5, 0x21, 0x00


	//----- nvinfo : EIATTR_KPARAM_INFO
	.align		4
.L_113:
        /*0028*/ 	.byte	0x04, 0x17
        /*002a*/ 	.short	(.L_115 - .L_114)
.L_114:
        /*002c*/ 	.word	0x00000000
        /*0030*/ 	.short	0x0000
        /*0032*/ 	.short	0x0000
        /*0034*/ 	.byte	0x00, 0xf0, 0x11, 0x00


	//----- nvinfo : EIATTR_SPARSE_MMA_MASK
	.align		4
.L_115:
        /*0038*/ 	.byte	0x03, 0x50
        /*003a*/ 	.short	0x0000


	//----- nvinfo : EIATTR_MAXREG_COUNT
	.align		4
        /*003c*/ 	.byte	0x03, 0x1b
        /*003e*/ 	.short	0x00ff


	//----- nvinfo : EIATTR_NUM_BARRIERS
	.align		4
        /*0040*/ 	.byte	0x02, 0x4c
        /*0042*/ 	.byte	0x01
	.zero		1


	//----- nvinfo : EIATTR_MERCURY_ISA_VERSION
	.align		4
        /*0044*/ 	.byte	0x03, 0x5f
        /*0046*/ 	.short	0x0101


	//----- nvinfo : EIATTR_VRC_CTA_INIT_COUNT
	.align		4
        /*0048*/ 	.byte	0x02, 0x4a
	.zero		1
	.zero		1


	//----- nvinfo : EIATTR_EXIT_INSTR_OFFSETS
	.align		4
        /*004c*/ 	.byte	0x04, 0x1c
        /*004e*/ 	.short	(.L_117 - .L_116)


	//   ....[0]....
.L_116:
        /*0050*/ 	.word	0x00000950


	//   ....[1]....
        /*0054*/ 	.word	0x000009e0


	//----- nvinfo : EIATTR_CRS_STACK_SIZE
	.align		4
.L_117:
        /*0058*/ 	.byte	0x04, 0x1e
        /*005a*/ 	.short	(.L_119 - .L_118)
.L_118:
        /*005c*/ 	.word	0x00000000


	//----- nvinfo : EIATTR_CBANK_PARAM_SIZE
	.align		4
.L_119:
        /*0060*/ 	.byte	0x03, 0x19
        /*0062*/ 	.short	0x0018


	//----- nvinfo : EIATTR_PARAM_CBANK
	.align		4
        /*0064*/ 	.byte	0x04, 0x0a
        /*0066*/ 	.short	(.L_121 - .L_120)
	.align		4
.L_120:
        /*0068*/ 	.word	index@(.nv.constant0._Z15SumWithinBlocksI16KahanAccumulatorIdES1_EviPKT0_PT_)
        /*006c*/ 	.short	0x0380
        /*006e*/ 	.short	0x0018


	//----- nvinfo : EIATTR_SW_WAR
	.align		4
.L_121:
        /*0070*/ 	.byte	0x04, 0x36
        /*0072*/ 	.short	(.L_123 - .L_122)
.L_122:
        /*0074*/ 	.word	0x00000008
.L_123:


//--------------------- .nv.info._Z15SumWithinBlocksI16KahanAccumulatorIdEdEviPKT0_PT_ --------------------------
	.section	.nv.info._Z15SumWithinBlocksI16KahanAccumulatorIdEdEviPKT0_PT_,"",@"SHT_CUDA_INFO"
	.sectionflags	@""
	.align	4


	//----- nvinfo : EIATTR_CUDA_API_VERSION
	.align		4
        /*0000*/ 	.byte	0x04, 0x37
        /*0002*/ 	.short	(.L_125 - .L_124)
.L_124:
        /*0004*/ 	.word	0x00000082


	//----- nvinfo : EIATTR_KPARAM_INFO
	.align		4
.L_125:
        /*0008*/ 	.byte	0x04, 0x17
        /*000a*/ 	.short	(.L_127 - .L_126)
.L_126:
        /*000c*/ 	.word	0x00000000
        /*0010*/ 	.short	0x0002
        /*0012*/ 	.short	0x0010
        /*0014*/ 	.byte	0x00, 0xf5, 0x21, 0x00


	//----- nvinfo : EIATTR_KPARAM_INFO
	.align		4
.L_127:
        /*0018*/ 	.byte	0x04, 0x17
        /*001a*/ 	.short	(.L_129 - .L_128)
.L_128:
        /*001c*/ 	.word	0x00000000
        /*0020*/ 	.short	0x0001
        /*0022*/ 	.short	0x0008
        /*0024*/ 	.byte	0x00, 0xf5, 0x21, 0x00


	//----- nvinfo : EIATTR_KPARAM_INFO
	.align		4
.L_129:
        /*0028*/ 	.byte	0x04, 0x17
        /*002a*/ 	.short	(.L_131 - .L_130)
.L_130:
        /*002c*/ 	.word	0x00000000
        /*0030*/ 	.short	0x0000
        /*0032*/ 	.short	0x0000
        /*0034*/ 	.byte	0x00, 0xf0, 0x11, 0x00


	//----- nvinfo : EIATTR_SPARSE_MMA_MASK
	.align		4
.L_131:
        /*0038*/ 	.byte	0x03, 0x50
        /*003a*/ 	.short	0x0000


	//----- nvinfo : EIATTR_MAXREG_COUNT
	.align		4
        /*003c*/ 	.byte	0x03, 0x1b
        /*003e*/ 	.short	0x00ff


	//----- nvinfo : EIATTR_NUM_BARRIERS
	.align		4
        /*0040*/ 	.byte	0x02, 0x4c
        /*0042*/ 	.byte	0x01
	.zero		1


	//----- nvinfo : EIATTR_MERCURY_ISA_VERSION
	.align		4
        /*0044*/ 	.byte	0x03, 0x5f
        /*0046*/ 	.short	0x0101


	//----- nvinfo : EIATTR_VRC_CTA_INIT_COUNT
	.align		4
        /*0048*/ 	.byte	0x02, 0x4a
	.zero		1
	.zero		1


	//----- nvinfo : EIATTR_EXIT_INSTR_OFFSETS
	.align		4
        /*004c*/ 	.byte	0x04, 0x1c
        /*004e*/ 	.short	(.L_133 - .L_132)


	//   ....[0]....
.L_132:
        /*0050*/ 	.word	0x00000810


	//   ....[1]....
        /*0054*/ 	.word	0x000008a0


	//----- nvinfo : EIATTR_CRS_STACK_SIZE
	.align		4
.L_133:
        /*0058*/ 	.byte	0x04, 0x1e
        /*005a*/ 	.short	(.L_135 - .L_134)
.L_134:
        /*005c*/ 	.word	0x00000000


	//----- nvinfo : EIATTR_CBANK_PARAM_SIZE
	.align		4
.L_135:
        /*0060*/ 	.byte	0x03, 0x19
        /*0062*/ 	.short	0x0018


	//----- nvinfo : EIATTR_PARAM_CBANK
	.align		4
        /*0064*/ 	.byte	0x04, 0x0a
        /*0066*/ 	.short	(.L_137 - .L_136)
	.align		4
.L_136:
        /*0068*/ 	.word	index@(.nv.constant0._Z15SumWithinBlocksI16KahanAccumulatorIdEdEviPKT0_PT_)
        /*006c*/ 	.short	0x0380
        /*006e*/ 	.short	0x0018


	//----- nvinfo : EIATTR_SW_WAR
	.align		4
.L_137:
        /*0070*/ 	.byte	0x04, 0x36
        /*0072*/ 	.short	(.L_139 - .L_138)
.L_138:
        /*0074*/ 	.word	0x00000008
.L_139:


//--------------------- .nv.info._Z15SumWithinBlocksI16KahanAccumulatorIfES1_EviPKT0_PT_ --------------------------
	.section	.nv.info._Z15SumWithinBlocksI16KahanAccumulatorIfES1_EviPKT0_PT_,"",@"SHT_CUDA_INFO"
	.sectionflags	@""
	.align	4


	//----- nvinfo : EIATTR_CUDA_API_VERSION
	.align		4
        /*0000*/ 	.byte	0x04, 0x37
        /*0002*/ 	.short	(.L_141 - .L_140)
.L_140:
        /*0004*/ 	.word	0x00000082


	//----- nvinfo : EIATTR_KPARAM_INFO
	.align		4
.L_141:
        /*0008*/ 	.byte	0x04, 0x17
        /*000a*/ 	.short	(.L_143 - .L_142)
.L_142:
        /*000c*/ 	.word	0x00000000
        /*0010*/ 	.short	0x0002
        /*0012*/ 	.short	0x0010
        /*0014*/ 	.byte	0x00, 0xf5, 0x21, 0x00


	//----- nvinfo : EIATTR_KPARAM_INFO
	.align		4
.L_143:
        /*0018*/ 	.byte	0x04, 0x17
        /*001a*/ 	.short	(.L_145 - .L_144)
.L_144:
        /*001c*/ 	.word	0x00000000
        /*0020*/ 	.short	0x0001
        /*0022*/ 	.short	0x0008
        /*0024*/ 	.byte	0x00, 0xf5, 0x21, 0x00


	//----- nvinfo : EIATTR_KPARAM_INFO
	.align		4
.L_145:
        /*0028*/ 	.byte	0x04, 0x17
        /*002a*/ 	.short	(.L_147 - .L_146)
.L_146:
        /*002c*/ 	.word	0x00000000
        /*0030*/ 	.short	0x0000
        /*0032*/ 	.short	0x0000
        /*0034*/ 	.byte	0x00, 0xf0, 0x11, 0x00


	//----- nvinfo : EIATTR_SPARSE_MMA_MASK
	.align		4
.L_147:
        /*0038*/ 	.byte	0x03, 0x50
        /*003a*/ 	.short	0x0000


	//----- nvinfo : EIATTR_MAXREG_COUNT
	.align		4
        /*003c*/ 	.byte	0x03, 0x1b
        /*003e*/ 	.short	0x00ff


	//----- nvinfo : EIATTR_NUM_BARRIERS
	.align		4
        /*0040*/ 	.byte	0x02, 0x4c
        /*0042*/ 	.byte	0x01
	.zero		1


	//----- nvinfo : EIATTR_MERCURY_ISA_VERSION
	.align		4
        /*0044*/ 	.byte	0x03, 0x5f
        /*0046*/ 	.short	0x0101


	//----- nvinfo : EIATTR_VRC_CTA_INIT_COUNT
	.align		4
        /*0048*/ 	.byte	0x02, 0x4a
	.zero		1
	.zero		1


	//----- nvinfo : EIATTR_EXIT_INSTR_OFFSETS
	.align		4
        /*004c*/ 	.byte	0x04, 0x1c
        /*004e*/ 	.short	(.L_149 - .L_148)


	//   ....[0]....
.L_148:
        /*0050*/ 	.word	0x00000930


	//   ....[1]....
        /*0054*/ 	.word	0x000009c0


	//----- nvinfo : EIATTR_CRS_STACK_SIZE
	.align		4
.L_149:
        /*0058*/ 	.byte	0x04, 0x1e
        /*005a*/ 	.short	(.L_151 - .L_150)
.L_150:
        /*005c*/ 	.word	0x00000000


	//----- nvinfo : EIATTR_CBANK_PARAM_SIZE
	.align		4
.L_151:
        /*0060*/ 	.byte	0x03, 0x19
        /*0062*/ 	.short	0x0018


	//----- nvinfo : EIATTR_PARAM_CBANK
	.align		4
        /*0064*/ 	.byte	0x04, 0x0a
        /*0066*/ 	.short	(.L_153 - .L_152)
	.align		4
.L_152:
        /*0068*/ 	.word	index@(.nv.constant0._Z15SumWithinBlocksI16KahanAccumulatorIfES1_EviPKT0_PT_)
        /*006c*/ 	.short	0x0380
        /*006e*/ 	.short	0x0018


	//----- nvinfo : EIATTR_SW_WAR
	.align		4
.L_153:
        /*0070*/ 	.byte	0x04, 0x36
        /*0072*/ 	.short	(.L_155 - .L_154)
.L_154:
        /*0074*/ 	.word	0x00000008
.L_155:


//--------------------- .nv.info._Z15SumWithinBlocksI16KahanAccumulatorIfEfEviPKT0_PT_ --------------------------
	.section	.nv.info._Z15SumWithinBlocksI16KahanAccumulatorIfEfEviPKT0_PT_,"",@"SHT_CUDA_INFO"
	.sectionflags	@""
	.align	4


	//----- nvinfo : EIATTR_CUDA_API_VERSION
	.align		4
        /*0000*/ 	.byte	0x04, 0x37
        /*0002*/ 	.short	(.L_157 - .L_156)
.L_156:
        /*0004*/ 	.word	0x00000082


	//----- nvinfo : EIATTR_KPARAM_INFO
	.align		4
.L_157:
        /*0008*/ 	.byte	0x04, 0x17
        /*000a*/ 	.short	(.L_159 - .L_158)
.L_158:
        /*000c*/ 	.word	0x00000000
        /*0010*/ 	.short	0x0002
        /*0012*/ 	.short	0x0010
        /*0014*/ 	.byte	0x00, 0xf5, 0x21, 0x00


	//----- nvinfo : EIATTR_KPARAM_INFO
	.align		4
.L_159:
        /*0018*/ 	.byte	0x04, 0x17
        /*001a*/ 	.short	(.L_161 - .L_160)
.L_160:
        /*001c*/ 	.word	0x00000000
        /*0020*/ 	.short	0x0001
        /*0022*/ 	.short	0x0008
        /*0024*/ 	.byte	0x00, 0xf5, 0x21, 0x00


	//----- nvinfo : EIATTR_KPARAM_INFO
	.align		4
.L_161:
        /*0028*/ 	.byte	0x04, 0x17
        /*002a*/ 	.short	(.L_163 - .L_162)
.L_162:
        /*002c*/ 	.word	0x00000000
        /*0030*/ 	.short	0x0000
        /*0032*/ 	.short	0x0000
        /*0034*/ 	.byte	0x00, 0xf0, 0x11, 0x00


	//----- nvinfo : EIATTR_SPARSE_MMA_MASK
	.align		4
.L_163:
        /*0038*/ 	.byte	0x03, 0x50
        /*003a*/ 	.short	0x0000


	//----- nvinfo : EIATTR_MAXREG_COUNT
	.align		4
        /*003c*/ 	.byte	0x03, 0x1b
        /*003e*/ 	.short	0x00ff


	//----- nvinfo : EIATTR_NUM_BARRIERS
	.align		4
        /*0040*/ 	.byte	0x02, 0x4c
        /*0042*/ 	.byte	0x01
	.zero		1


	//----- nvinfo : EIATTR_MERCURY_ISA_VERSION
	.align		4
        /*0044*/ 	.byte	0x03, 0x5f
        /*0046*/ 	.short	0x0101


	//----- nvinfo : EIATTR_VRC_CTA_INIT_COUNT
	.align		4
        /*0048*/ 	.byte	0x02, 0x4a
	.zero		1
	.zero		1


	//----- nvinfo : EIATTR_EXIT_INSTR_OFFSETS
	.align		4
        /*004c*/ 	.byte	0x04, 0x1c
        /*004e*/ 	.short	(.L_165 - .L_164)


	//   ....[0]....
.L_164:
        /*0050*/ 	.word	0x000007d0


	//   ....[1]....
        /*0054*/ 	.word	0x00000860


	//----- nvinfo : EIATTR_CRS_STACK_SIZE
	.align		4
.L_165:
        /*0058*/ 	.byte	0x04, 0x1e
        /*005a*/ 	.short	(.L_167 - .L_166)
.L_166:
        /*005c*/ 	.word	0x00000000


	//----- nvinfo : EIATTR_CBANK_PARAM_SIZE
	.align		4
.L_167:
        /*0060*/ 	.byte	0x03, 0x19
        /*0062*/ 	.short	0x0018


	//----- nvinfo : EIATTR_PARAM_CBANK
	.align		4
        /*0064*/ 	.byte	0x04, 0x0a
        /*0066*/ 	.short	(.L_169 - .L_168)
	.align		4
.L_168:
        /*0068*/ 	.word	index@(.nv.constant0._Z15SumWithinBlocksI16KahanAccumulatorIfEfEviPKT0_PT_)
        /*006c*/ 	.short	0x0380
        /*006e*/ 	.short	0x0018


	//----- nvinfo : EIATTR_SW_WAR
	.align		4
.L_169:
        /*0070*/ 	.byte	0x04, 0x36
        /*0072*/ 	.short	(.L_171 - .L_170)
.L_170:
        /*0074*/ 	.word	0x00000008
.L_171:


//--------------------- .nv.info._Z15SumWithinBlocksIddEviPKT0_PT_ --------------------------
	.section	.nv.info._Z15SumWithinBlocksIddEviPKT0_PT_,"",@"SHT_CUDA_INFO"
	.sectionflags	@""
	.align	4


	//----- nvinfo : EIATTR_CUDA_API_VERSION
	.align		4
        /*0000*/ 	.byte	0x04, 0x37
        /*0002*/ 	.short	(.L_173 - .L_172)
.L_172:
        /*0004*/ 	.word	0x00000082


	//----- nvinfo : EIATTR_KPARAM_INFO
	.align		4
.L_173:
        /*0008*/ 	.byte	0x04, 0x17
        /*000a*/ 	.short	(.L_175 - .L_174)
.L_174:
        /*000c*/ 	.word	0x00000000
        /*0010*/ 	.short	0x0002
        /*0012*/ 	.short	0x0010
        /*0014*/ 	.byte	0x00, 0xf5, 0x21, 0x00


	//----- nvinfo : EIATTR_KPARAM_INFO
	.align		4
.L_175:
        /*0018*/ 	.byte	0x04, 0x17
        /*001a*/ 	.short	(.L_177 - .L_176)
.L_176:
        /*001c*/ 	.word	0x00000000
        /*0020*/ 	.short	0x0001
        /*0022*/ 	.short	0x0008
        /*0024*/ 	.byte	0x00, 0xf5, 0x21, 0x00


	//----- nvinfo : EIATTR_KPARAM_INFO
	.align		4
.L_177:
        /*0028*/ 	.byte	0x04, 0x17
        /*002a*/ 	.short	(.L_179 - .L_178)
.L_178:
        /*002c*/ 	.word	0x00000000
        /*0030*/ 	.short	0x0000
        /*0032*/ 	.short	0x0000
        /*0034*/ 	.byte	0x00, 0xf0, 0x11, 0x00


	//----- nvinfo : EIATTR_SPARSE_MMA_MASK
	.align		4
.L_179:
        /*0038*/ 	.byte	0x03, 0x50
        /*003a*/ 	.short	0x0000


	//----- nvinfo : EIATTR_MAXREG_COUNT
	.align		4
        /*003c*/ 	.byte	0x03, 0x1b
        /*003e*/ 	.short	0x00ff


	//----- nvinfo : EIATTR_NUM_BARRIERS
	.align		4
        /*0040*/ 	.byte	0x02, 0x4c
        /*0042*/ 	.byte	0x01
	.zero		1


	//----- nvinfo : EIATTR_MERCURY_ISA_VERSION
	.align		4
        /*0044*/ 	.byte	0x03, 0x5f
        /*0046*/ 	.short	0x0101


	//----- nvinfo : EIATTR_VRC_CTA_INIT_COUNT
	.align		4
        /*0048*/ 	.byte	0x02, 0x4a
	.zero		1
	.zero		1


	//----- nvinfo : EIATTR_EXIT_INSTR_OFFSETS
	.align		4
        /*004c*/ 	.byte	0x04, 0x1c
        /*004e*/ 	.short	(.L_181 - .L_180)


	//   ....[0]....
.L_180:
        /*0050*/ 	.word	0x000005f0


	//   ....[1]....
        /*0054*/ 	.word	0x00000670


	//----- nvinfo : EIATTR_CRS_STACK_SIZE
	.align		4
.L_181:
        /*0058*/ 	.byte	0x04, 0x1e
        /*005a*/ 	.short	(.L_183 - .L_182)
.L_182:
        /*005c*/ 	.word	0x00000000


	//----- nvinfo : EIATTR_CBANK_PARAM_SIZE
	.align		4
.L_183:
        /*0060*/ 	.byte	0x03, 0x19
        /*0062*/ 	.short	0x0018


	//----- nvinfo : EIATTR_PARAM_CBANK
	.align		4
        /*0064*/ 	.byte	0x04, 0x0a
        /*0066*/ 	.short	(.L_185 - .L_184)
	.align		4
.L_184:
        /*0068*/ 	.word	index@(.nv.constant0._Z15SumWithinBlocksIddEviPKT0_PT_)
        /*006c*/ 	.short	0x0380
        /*006e*/ 	.short	0x0018


	//----- nvinfo : EIATTR_SW_WAR
	.align		4
.L_185:
        /*0070*/ 	.byte	0x04, 0x36
        /*0072*/ 	.short	(.L_187 - .L_186)
.L_186:
        /*0074*/ 	.word	0x00000008
.L_187:


//--------------------- .nv.info._Z15SumWithinBlocksIdfEviPKT0_PT_ --------------------------
	.section	.nv.info._Z15SumWithinBlocksIdfEviPKT0_PT_,"",@"SHT_CUDA_INFO"
	.sectionflags	@""
	.align	4


	//----- nvinfo : EIATTR_CUDA_API_VERSION
	.align		4
        /*0000*/ 	.byte	0x04, 0x37
        /*0002*/ 	.short	(.L_189 - .L_188)
.L_188:
        /*0004*/ 	.word	0x00000082


	//----- nvinfo : EIATTR_KPARAM_INFO
	.align		4
.L_189:
        /*0008*/ 	.byte	0x04, 0x17
        /*000a*/ 	.short	(.L_191 - .L_190)
.L_190:
        /*000c*/ 	.word	0x00000000
        /*0010*/ 	.short	0x0002
        /*0012*/ 	.short	0x0010
        /*0014*/ 	.byte	0x00, 0xf5, 0x21, 0x00


	//----- nvinfo : EIATTR_KPARAM_INFO
	.align		4
.L_191:
        /*0018*/ 	.byte	0x04, 0x17
        /*001a*/ 	.short	(.L_193 - .L_192)
.L_192:
        /*001c*/ 	.word	0x00000000
        /*0020*/ 	.short	0x0001
        /*0022*/ 	.short	0x0008
        /*0024*/ 	.byte	0x00, 0xf5, 0x21, 0x00


	//----- nvinfo : EIATTR_KPARAM_INFO
	.align		4
.L_193:
        /*0028*/ 	.byte	0x04, 0x17
        /*002a*/ 	.short	(.L_195 - .L_194)
.L_194:
        /*002c*/ 	.word	0x00000000
        /*0030*/ 	.short	0x0000
        /*0032*/ 	.short	0x0000
        /*0034*/ 	.byte	0x00, 0xf0, 0x11, 0x00


	//----- nvinfo : EIATTR_SPARSE_MMA_MASK
	.align		4
.L_195:
        /*0038*/ 	.byte	0x03, 0x50
        /*003a*/ 	.short	0x0000


	//----- nvinfo : EIATTR_MAXREG_COUNT
	.align		4
        /*003c*/ 	.byte	0x03, 0x1b
        /*003e*/ 	.short	0x00ff


	//----- nvinfo : EIATTR_NUM_BARRIERS
	.align		4
        /*0040*/ 	.byte	0x02, 0x4c
        /*0042*/ 	.byte	0x01
	.zero		1


	//----- nvinfo : EIATTR_MERCURY_ISA_VERSION
	.align		4
        /*0044*/ 	.byte	0x03, 0x5f
        /*0046*/ 	.short	0x0101


	//----- nvinfo : EIATTR_VRC_CTA_INIT_COUNT
	.align		4
        /*0048*/ 	.byte	0x02, 0x4a
	.zero		1
	.zero		1


	//----- nvinfo : EIATTR_EXIT_INSTR_OFFSETS
	.align		4
        /*004c*/ 	.byte	0x04, 0x1c
        /*004e*/ 	.short	(.L_197 - .L_196)


	//   ....[0]....
.L_196:
        /*0050*/ 	.word	0x00000640


	//   ....[1]....
        /*0054*/ 	.word	0x000006c0


	//----- nvinfo : EIATTR_CRS_STACK_SIZE
	.align		4
.L_197:
        /*0058*/ 	.byte	0x04, 0x1e
        /*005a*/ 	.short	(.L_199 - .L_198)
.L_198:
        /*005c*/ 	.word	0x00000000


	//----- nvinfo : EIATTR_CBANK_PARAM_SIZE
	.align		4
.L_199:
        /*0060*/ 	.byte	0x03, 0x19
        /*0062*/ 	.short	0x0018


	//----- nvinfo : EIATTR_PARAM_CBANK
	.align		4
        /*0064*/ 	.byte	0x04, 0x0a
        /*0066*/ 	.short	(.L_201 - .L_200)
	.align		4
.L_200:
        /*0068*/ 	.word	index@(.nv.constant0._Z15SumWithinBlocksIdfEviPKT0_PT_)
        /*006c*/ 	.short	0x0380
        /*006e*/ 	.short	0x0018


	//----- nvinfo : EIATTR_SW_WAR
	.align		4
.L_201:
        /*0070*/ 	.byte	0x04, 0x36
        /*0072*/ 	.short	(.L_203 - .L_202)
.L_202:
        /*0074*/ 	.word	0x00000008
.L_203:


//--------------------- .nv.info._Z15SumWithinBlocksIfdEviPKT0_PT_ --------------------------
	.section	.nv.info._Z15SumWithinBlocksIfdEviPKT0_PT_,"",@"SHT_CUDA_INFO"
	.sectionflags	@""
	.align	4


	//----- nvinfo : EIATTR_CUDA_API_VERSION
	.align		4
        /*0000*/ 	.byte	0x04, 0x37
        /*0002*/ 	.short	(.L_205 - .L_204)
.L_204:
        /*0004*/ 	.word	0x00000082


	//----- nvinfo : EIATTR_KPARAM_INFO
	.align		4
.L_205:
        /*0008*/ 	.byte	0x04, 0x17
        /*000a*/ 	.short	(.L_207 - .L_206)
.L_206:
        /*000c*/ 	.word	0x00000000
        /*0010*/ 	.short	0x0002
        /*0012*/ 	.short	0x0010
        /*0014*/ 	.byte	0x00, 0xf5, 0x21, 0x00


	//----- nvinfo : EIATTR_KPARAM_INFO
	.align		4
.L_207:
        /*0018*/ 	.byte	0x04, 0x17
        /*001a*/ 	.short	(.L_209 - .L_208)
.L_208:
        /*001c*/ 	.word	0x00000000
        /*0020*/ 	.short	0x0001
        /*0022*/ 	.short	0x0008
        /*0024*/ 	.byte	0x00, 0xf5, 0x21, 0x00


	//----- nvinfo : EIATTR_KPARAM_INFO
	.align		4
.L_209:
        /*0028*/ 	.byte	0x04, 0x17
        /*002a*/ 	.short	(.L_211 - .L_210)
.L_210:
        /*002c*/ 	.word	0x00000000
        /*0030*/ 	.short	0x0000
        /*0032*/ 	.short	0x0000
        /*0034*/ 	.byte	0x00, 0xf0, 0x11, 0x00


	//----- nvinfo : EIATTR_SPARSE_MMA_MASK
	.align		4
.L_211:
        /*0038*/ 	.byte	0x03, 0x50
        /*003a*/ 	.short	0x0000


	//----- nvinfo : EIATTR_MAXREG_COUNT
	.align		4
        /*003c*/ 	.byte	0x03, 0x1b
        /*003e*/ 	.short	0x00ff


	//----- nvinfo : EIATTR_NUM_BARRIERS
	.align		4
        /*0040*/ 	.byte	0x02, 0x4c
        /*0042*/ 	.byte	0x01
	.zero		1


	//----- nvinfo : EIATTR_MERCURY_ISA_VERSION
	.align		4
        /*0044*/ 	.byte	0x03, 0x5f
        /*0046*/ 	.short	0x0101


	//----- nvinfo : EIATTR_VRC_CTA_INIT_COUNT
	.align		4
        /*0048*/ 	.byte	0x02, 0x4a
	.zero		1
	.zero		1


	//----- nvinfo : EIATTR_EXIT_INSTR_OFFSETS
	.align		4
        /*004c*/ 	.byte	0x04, 0x1c
        /*004e*/ 	.short	(.L_213 - .L_212)


	//   ....[0]....
.L_212:
        /*0050*/ 	.word	0x00000690


	//   ....[1]....
        /*0054*/ 	.word	0x00000710


	//----- nvinfo : EIATTR_CRS_STACK_SIZE
	.align		4
.L_213:
        /*0058*/ 	.byte	0x04, 0x1e
        /*005a*/ 	.short	(.L_215 - .L_214)
.L_214:
        /*005c*/ 	.word	0x00000000


	//----- nvinfo : EIATTR_CBANK_PARAM_SIZE
	.align		4
.L_215:
        /*0060*/ 	.byte	0x03, 0x19
        /*0062*/ 	.short	0x0018


	//----- nvinfo : EIATTR_PARAM_CBANK
	.align		4
        /*0064*/ 	.byte	0x04, 0x0a
        /*0066*/ 	.short	(.L_217 - .L_216)
	.align		4
.L_216:
        /*0068*/ 	.word	index@(.nv.constant0._Z15SumWithinBlocksIfdEviPKT0_PT_)
        /*006c*/ 	.short	0x0380
        /*006e*/ 	.short	0x0018


	//----- nvinfo : EIATTR_SW_WAR
	.align		4
.L_217:
        /*0070*/ 	.byte	0x04, 0x36
        /*0072*/ 	.short	(.L_219 - .L_218)
.L_218:
        /*0074*/ 	.word	0x00000008
.L_219:


//--------------------- .nv.info._Z10InitializeIdEviPT_ --------------------------
	.section	.nv.info._Z10InitializeIdEviPT_,"",@"SHT_CUDA_INFO"
	.sectionflags	@""
	.align	4


	//----- nvinfo : EIATTR_CUDA_API_VERSION
	.align		4
        /*0000*/ 	.byte	0x04, 0x37
        /*0002*/ 	.short	(.L_221 - .L_220)
.L_220:
        /*0004*/ 	.word	0x00000082


	//----- nvinfo : EIATTR_KPARAM_INFO
	.align		4
.L_221:
        /*0008*/ 	.byte	0x04, 0x17
        /*000a*/ 	.short	(.L_223 - .L_222)
.L_222:
        /*000c*/ 	.word	0x00000000
        /*0010*/ 	.short	0x0001
        /*0012*/ 	.short	0x0008
        /*0014*/ 	.byte	0x00, 0xf5, 0x21, 0x00


	//----- nvinfo : EIATTR_KPARAM_INFO
	.align		4
.L_223:
        /*0018*/ 	.byte	0x04, 0x17
        /*001a*/ 	.short	(.L_225 - .L_224)
.L_224:
        /*001c*/ 	.word	0x00000000
        /*0020*/ 	.short	0x0000
        /*0022*/ 	.short	0x0000
        /*0024*/ 	.byte	0x00, 0xf0, 0x11, 0x00


	//----- nvinfo : EIATTR_SPARSE_MMA_MASK
	.align		4
.L_225:
        /*0028*/ 	.byte	0x03, 0x50
        /*002a*/ 	.short	0x0000


	//----- nvinfo : EIATTR_MAXREG_COUNT
	.align		4
        /*002c*/ 	.byte	0x03, 0x1b
        /*002e*/ 	.short	0x00ff


	//----- nvinfo : EIATTR_MERCURY_ISA_VERSION
	.align		4
        /*0030*/ 	.byte	0x03, 0x5f
        /*0032*/ 	.short	0x0101


	//----- nvinfo : EIATTR_VRC_CTA_INIT_COUNT
	.align		4
        /*0034*/ 	.byte	0x02, 0x4a
	.zero		1
	.zero		1


	//----- nvinfo : EIATTR_EXIT_INSTR_OFFSETS
	.align		4
        /*0038*/ 	.byte	0x04, 0x1c
        /*003a*/ 	.short	(.L_227 - .L_226)


	//   ....[0]....
.L_226:
        /*003c*/ 	.word	0x00000090


	//   ....[1]....
        /*0040*/ 	.word	0x000004d0


	//   ....[2]....
        /*0044*/ 	.word	0x00000b70


	//----- nvinfo : EIATTR_CRS_STACK_SIZE
	.align		4
.L_227:
        /*0048*/ 	.byte	0x04, 0x1e
        /*004a*/ 	.short	(.L_229 - .L_228)
.L_228:
        /*004c*/ 	.word	0x00000000


	//----- nvinfo : EIATTR_CBANK_PARAM_SIZE
	.align		4
.L_229:
        /*0050*/ 	.byte	0x03, 0x19
        /*0052*/ 	.short	0x0010


	//----- nvinfo : EIATTR_PARAM_CBANK
	.align		4
        /*0054*/ 	.byte	0x04, 0x0a
        /*0056*/ 	.short	(.L_231 - .L_230)
	.align		4
.L_230:
        /*0058*/ 	.word	index@(.nv.constant0._Z10InitializeIdEviPT_)
        /*005c*/ 	.short	0x0380
        /*005e*/ 	.short	0x0010


	//----- nvinfo : EIATTR_SW_WAR
	.align		4
.L_231:
        /*0060*/ 	.byte	0x04, 0x36
        /*0062*/ 	.short	(.L_233 - .L_232)
.L_232:
        /*0064*/ 	.word	0x00000008
.L_233:


//--------------------- .nv.info._Z15SumWithinBlocksIffEviPKT0_PT_ --------------------------
	.section	.nv.info._Z15SumWithinBlocksIffEviPKT0_PT_,"",@"SHT_CUDA_INFO"
	.sectionflags	@""
	.align	4


	//----- nvinfo : EIATTR_CUDA_API_VERSION
	.align		4
        /*0000*/ 	.byte	0x04, 0x37
        /*0002*/ 	.short	(.L_235 - .L_234)
.L_234:
        /*0004*/ 	.word	0x00000082


	//----- nvinfo : EIATTR_KPARAM_INFO
	.align		4
.L_235:
        /*0008*/ 	.byte	0x04, 0x17
        /*000a*/ 	.short	(.L_237 - .L_236)
.L_236:
        /*000c*/ 	.word	0x00000000
        /*0010*/ 	.short	0x0002
        /*0012*/ 	.short	0x0010
        /*0014*/ 	.byte	0x00, 0xf5, 0x21, 0x00


	//----- nvinfo : EIATTR_KPARAM_INFO
	.align		4
.L_237:
        /*0018*/ 	.byte	0x04, 0x17
        /*001a*/ 	.short	(.L_239 - .L_238)
.L_238:
        /*001c*/ 	.word	0x00000000
        /*0020*/ 	.short	0x0001
        /*0022*/ 	.short	0x0008
        /*0024*/ 	.byte	0x00, 0xf5, 0x21, 0x00


	//----- nvinfo : EIATTR_KPARAM_INFO
	.align		4
.L_239:
        /*0028*/ 	.byte	0x04, 0x17
        /*002a*/ 	.short	(.L_241 - .L_240)
.L_240:
        /*002c*/ 	.word	0x00000000
        /*0030*/ 	.short	0x0000
        /*0032*/ 	.short	0x0000
        /*0034*/ 	.byte	0x00, 0xf0, 0x11, 0x00


	//----- nvinfo : EIATTR_SPARSE_MMA_MASK
	.align		4
.L_241:
        /*0038*/ 	.byte	0x03, 0x50
        /*003a*/ 	.short	0x0000


	//----- nvinfo : EIATTR_MAXREG_COUNT
	.align		4
        /*003c*/ 	.byte	0x03, 0x1b
        /*003e*/ 	.short	0x00ff


	//----- nvinfo : EIATTR_NUM_BARRIERS
	.align		4
        /*0040*/ 	.byte	0x02, 0x4c
        /*0042*/ 	.byte	0x01
	.zero		1


	//----- nvinfo : EIATTR_MERCURY_ISA_VERSION
	.align		4
        /*0044*/ 	.byte	0x03, 0x5f
        /*0046*/ 	.short	0x0101


	//----- nvinfo : EIATTR_VRC_CTA_INIT_COUNT
	.align		4
        /*0048*/ 	.byte	0x02, 0x4a
	.zero		1
	.zero		1


	//----- nvinfo : EIATTR_EXIT_INSTR_OFFSETS
	.align		4
        /*004c*/ 	.byte	0x04, 0x1c
        /*004e*/ 	.short	(.L_243 - .L_242)


	//   ....[0]....
.L_242:
        /*0050*/ 	.word	0x000005f0


	//   ....[1]....
        /*0054*/ 	.word	0x00000670


	//----- nvinfo : EIATTR_CRS_STACK_SIZE
	.align		4
.L_243:
        /*0058*/ 	.byte	0x04, 0x1e
        /*005a*/ 	.short	(.L_245 - .L_244)
.L_244:
        /*005c*/ 	.word	0x00000000


	//----- nvinfo : EIATTR_CBANK_PARAM_SIZE
	.align		4
.L_245:
        /*0060*/ 	.byte	0x03, 0x19
        /*0062*/ 	.short	0x0018


	//----- nvinfo : EIATTR_PARAM_CBANK
	.align		4
        /*0064*/ 	.byte	0x04, 0x0a
        /*0066*/ 	.short	(.L_247 - .L_246)
	.align		4
.L_246:
        /*0068*/ 	.word	index@(.nv.constant0._Z15SumWithinBlocksIffEviPKT0_PT_)
        /*006c*/ 	.short	0x0380
        /*006e*/ 	.short	0x0018


	//----- nvinfo : EIATTR_SW_WAR
	.align		4
.L_247:
        /*0070*/ 	.byte	0x04, 0x36
        /*0072*/ 	.short	(.L_249 - .L_248)
.L_248:
        /*0074*/ 	.word	0x00000008
.L_249:


//--------------------- .nv.info._Z10InitializeIfEviPT_ --------------------------
	.section	.nv.info._Z10InitializeIfEviPT_,"",@"SHT_CUDA_INFO"
	.sectionflags	@""
	.align	4


	//----- nvinfo : EIATTR_CUDA_API_VERSION
	.align		4
        /*0000*/ 	.byte	0x04, 0x37
        /*0002*/ 	.short	(.L_251 - .L_250)
.L_250:
        /*0004*/ 	.word	0x00000082


	//----- nvinfo : EIATTR_KPARAM_INFO
	.align		4
.L_251:
        /*0008*/ 	.byte	0x04, 0x17
        /*000a*/ 	.short	(.L_253 - .L_252)
.L_252:
        /*000c*/ 	.word	0x00000000
        /*0010*/ 	.short	0x0001
        /*0012*/ 	.short	0x0008
        /*0014*/ 	.byte	0x00, 0xf5, 0x21, 0x00


	//----- nvinfo : EIATTR_KPARAM_INFO
	.align		4
.L_253:
        /*0018*/ 	.byte	0x04, 0x17
        /*001a*/ 	.short	(.L_255 - .L_254)
.L_254:
        /*001c*/ 	.word	0x00000000
        /*0020*/ 	.short	0x0000
        /*0022*/ 	.short	0x0000
        /*0024*/ 	.byte	0x00, 0xf0, 0x11, 0x00


	//----- nvinfo : EIATTR_SPARSE_MMA_MASK
	.align		4
.L_255:
        /*0028*/ 	.byte	0x03, 0x50
        /*002a*/ 	.short	0x0000


	//----- nvinfo : EIATTR_MAXREG_COUNT
	.align		4
        /*002c*/ 	.byte	0x03, 0x1b
        /*002e*/ 	.short	0x00ff


	//----- nvinfo : EIATTR_MERCURY_ISA_VERSION
	.align		4
        /*0030*/ 	.byte	0x03, 0x5f
        /*0032*/ 	.short	0x0101


	//----- nvinfo : EIATTR_VRC_CTA_INIT_COUNT
	.align		4
        /*0034*/ 	.byte	0x02, 0x4a
	.zero		1
	.zero		1


	//----- nvinfo : EIATTR_EXIT_INSTR_OFFSETS
	.align		4
        /*0038*/ 	.byte	0x04, 0x1c
        /*003a*/ 	.short	(.L_257 - .L_256)


	//   ....[0]....
.L_256:
        /*003c*/ 	.word	0x00000090


	//   ....[1]....
        /*0040*/ 	.word	0x000004e0


	//   ....[2]....
        /*0044*/ 	.word	0x00000bc0


	//----- nvinfo : EIATTR_CRS_STACK_SIZE
	.align		4
.L_257:
        /*0048*/ 	.byte	0x04, 0x1e
        /*004a*/ 	.short	(.L_259 - .L_258)
.L_258:
        /*004c*/ 	.word	0x00000000


	//----- nvinfo : EIATTR_CBANK_PARAM_SIZE
	.align		4
.L_259:
        /*0050*/ 	.byte	0x03, 0x19
        /*0052*/ 	.short	0x0010


	//----- nvinfo : EIATTR_PARAM_CBANK
	.align		4
        /*0054*/ 	.byte	0x04, 0x0a
        /*0056*/ 	.short	(.L_261 - .L_260)
	.align		4
.L_260:
        /*0058*/ 	.word	index@(.nv.constant0._Z10InitializeIfEviPT_)
        /*005c*/ 	.short	0x0380
        /*005e*/ 	.short	0x0010


	//----- nvinfo : EIATTR_SW_WAR
	.align		4
.L_261:
        /*0060*/ 	.byte	0x04, 0x36
        /*0062*/ 	.short	(.L_263 - .L_262)
.L_262:
        /*0064*/ 	.word	0x00000008
.L_263:


//--------------------- .nv.callgraph             --------------------------
	.section	.nv.callgraph,"",@"SHT_CUDA_CALLGRAPH"
	.align	4
	.sectionentsize	8
	.align		4
        /*0000*/ 	.word	0x00000000
	.align		4
        /*0004*/ 	.word	0xffffffff
	.align		4
        /*0008*/ 	.word	0x00000000
	.align		4
        /*000c*/ 	.word	0xfffffffe
	.align		4
        /*0010*/ 	.word	0x00000000
	.align		4
        /*0014*/ 	.word	0xfffffffd
	.align		4
        /*0018*/ 	.word	0x00000000
	.align		4
        /*001c*/ 	.word	0xfffffffc


//--------------------- .text._Z15SumWithinBlocksI2DDS0_EviPKT0_PT_ --------------------------
	.section	.text._Z15SumWithinBlocksI2DDS0_EviPKT0_PT_,"ax",@progbits
	.align	128
        .global         _Z15SumWithinBlocksI2DDS0_EviPKT0_PT_
        .type           _Z15SumWithinBlocksI2DDS0_EviPKT0_PT_,@function
        .size           _Z15SumWithinBlocksI2DDS0_EviPKT0_PT_,(.L_x_146 - _Z15SumWithinBlocksI2DDS0_EviPKT0_PT_)
        .other          _Z15SumWithinBlocksI2DDS0_EviPKT0_PT_,@"STO_CUDA_ENTRY STV_DEFAULT"
_Z15SumWithinBlocksI2DDS0_EviPKT0_PT_:
.text._Z15SumWithinBlocksI2DDS0_EviPKT0_PT_:
[----:B------:R-:W-:Y:S01]  /*0000*/  LDC R1, c[0x0][0x37c] ;  /* 0x0000df00ff017b82 */ /* 0x000fe20000000800 */
[----:B------:R-:W0:Y:S01]  /*0010*/  S2R R0, SR_CTAID.X ;  /* 0x0000000000007919 */ /* 0x000e220000002500 */
[----:B------:R-:W1:Y:S06]  /*0020*/  LDCU UR4, c[0x0][0x360] ;  /* 0x00006c00ff0477ac */ /* 0x000e6c0008000800 */
[----:B------:R-:W2:Y:S01]  /*0030*/  LDC R4, c[0x0][0x370] ;  /* 0x0000dc00ff047b82 */ /* 0x000ea20000000800 */
[----:B------:R-:W-:Y:S01]  /*0040*/  BSSY.RECONVERGENT B0, `(.L_x_0) ;  /* 0x0000090000007945 */ /* 0x000fe20003800200 */
[----:B------:R-:W0:Y:S01]  /*0050*/  S2R R3, SR_TID.X ;  /* 0x0000000000037919 */ /* 0x000e220000002100 */
[----:B------:R-:W3:Y:S01]  /*0060*/  LDCU UR5, c[0x0][0x380] ;  /* 0x00007000ff0577ac */ /* 0x000ee20008000800 */
[----:B------:R-:W-:-:S02]  /*0070*/  CS2R R10, SRZ ;  /* 0x00000000000a7805 */ /* 0x000fc4000001ff00 */
[----:B------:R-:W-:Y:S01]  /*0080*/  CS2R R8, SRZ ;  /* 0x0000000000087805 */ /* 0x000fe2000001ff00 */
[----:B------:R-:W4:Y:S01]  /*0090*/  LDCU.64 UR6, c[0x0][0x358] ;  /* 0x00006b00ff0677ac */ /* 0x000f220008000a00 */
[----:B-1----:R-:W-:Y:S02]  /*00a0*/  IMAD.U32 R2, RZ, RZ, UR4 ;  /* 0x00000004ff027e24 */ /* 0x002fe4000f8e00ff */
[----:B--2---:R-:W-:Y:S02]  /*00b0*/  IMAD R4, R4, UR4, RZ ;  /* 0x0000000404047c24 */ /* 0x004fe4000f8e02ff */
[----:B0-----:R-:W-:-:S05]  /*00c0*/  IMAD R5, R0, UR4, R3 ;  /* 0x0000000400057c24 */ /* 0x001fca000f8e0203 */
[----:B---3--:R-:W-:-:S13]  /*00d0*/  ISETP.GE.AND P0, PT, R5, UR5, PT ;  /* 0x0000000505007c0c */ /* 0x008fda000bf06270 */
[----:B----4-:R-:W-:Y:S05]  /*00e0*/  @P0 BRA `(.L_x_1) ;  /* 0x0000000800140947 */ /* 0x010fea0003800000 */
[----:B------:R-:W0:Y:S01]  /*00f0*/  I2F.U32.RP R10, R4 ;  /* 0x00000004000a7306 */ /* 0x000e220000209000 */
[C---:B------:R-:W-:Y:S01]  /*0100*/  IMAD.IADD R8, R4.reuse, 0x1, R5 ;  /* 0x0000000104087824 */ /* 0x040fe200078e0205 */
[----:B------:R-:W-:Y:S01]  /*0110*/  ISETP.NE.U32.AND P2, PT, R4, RZ, PT ;  /* 0x000000ff0400720c */ /* 0x000fe20003f45070 */
[----:B------:R-:W-:Y:S01]  /*0120*/  IMAD.MOV R11, RZ, RZ, -R4 ;  /* 0x000000ffff0b7224 */ /* 0x000fe200078e0a04 */
[----:B------:R-:W-:Y:S02]  /*0130*/  BSSY.RECONVERGENT B1, `(.L_x_2) ;  /* 0x0000036000017945 */ /* 0x000fe40003800200 */
[C---:B------:R-:W-:Y:S02]  /*0140*/  ISETP.GE.AND P0, PT, R8.reuse, UR5, PT ;  /* 0x0000000508007c0c */ /* 0x040fe4000bf06270 */
[----:B------:R-:W-:Y:S02]  /*0150*/  VIMNMX R9, PT, PT, R8, UR5, !PT ;  /* 0x0000000508097c48 */ /* 0x000fe4000ffe0100 */
[----:B------:R-:W-:-:S04]  /*0160*/  SEL R22, RZ, 0x1, P0 ;  /* 0x00000001ff167807 */ /* 0x000fc80000000000 */
[----:B------:R-:W-:Y:S01]  /*0170*/  IADD3 R9, PT, PT, R9, -R8, -R22 ;  /* 0x8000000809097210 */ /* 0x000fe20007ffe816 */
[----:B0-----:R-:W0:Y:S02]  /*0180*/  MUFU.RCP R10, R10 ;  /* 0x0000000a000a7308 */ /* 0x001e240000001000 */
[----:B0-----:R-:W-:-:S06]  /*0190*/  VIADD R6, R10, 0xffffffe ;  /* 0x0ffffffe0a067836 */ /* 0x001fcc0000000000 */
[----:B------:R0:W1:Y:S02]  /*01a0*/  F2I.FTZ.U32.TRUNC.NTZ R7, R6 ;  /* 0x0000000600077305 */ /* 0x000064000021f000 */
[----:B0-----:R-:W-:Y:S02]  /*01b0*/  IMAD.MOV.U32 R6, RZ, RZ, RZ ;  /* 0x000000ffff067224 */ /* 0x001fe400078e00ff */
[----:B-1----:R-:W-:-:S04]  /*01c0*/  IMAD R11, R11, R7, RZ ;  /* 0x000000070b0b7224 */ /* 0x002fc800078e02ff */
[----:B------:R-:W-:-:S06]  /*01d0*/  IMAD.HI.U32 R10, R7, R11, R6 ;  /* 0x0000000b070a7227 */ /* 0x000fcc00078e0006 */
[----:B------:R-:W-:Y:S01]  /*01e0*/  IMAD.HI.U32 R7, R10, R9, RZ ;  /* 0x000000090a077227 */ /* 0x000fe200078e00ff */
[----:B------:R-:W-:-:S03]  /*01f0*/  CS2R R10, SRZ ;  /* 0x00000000000a7805 */ /* 0x000fc6000001ff00 */
[----:B------:R-:W-:-:S04]  /*0200*/  IMAD.MOV R6, RZ, RZ, -R7 ;  /* 0x000000ffff067224 */ /* 0x000fc800078e0a07 */
[----:B------:R-:W-:-:S05]  /*0210*/  IMAD R9, R4, R6, R9 ;  /* 0x0000000604097224 */ /* 0x000fca00078e0209 */
[----:B------:R-:W-:-:S13]  /*0220*/  ISETP.GE.U32.AND P0, PT, R9, R4, PT ;  /* 0x000000040900720c */ /* 0x000fda0003f06070 */
[----:B------:R-:W-:Y:S01]  /*0230*/  @P0 IADD3 R9, PT, PT, -R4, R9, RZ ;  /* 0x0000000904090210 */ /* 0x000fe20007ffe1ff */
[----:B------:R-:W-:-:S03]  /*0240*/  @P0 VIADD R7, R7, 0x1 ;  /* 0x0000000107070836 */ /* 0x000fc60000000000 */
[----:B------:R-:W-:Y:S02]  /*0250*/  ISETP.GE.U32.AND P1, PT, R9, R4, PT ;  /* 0x000000040900720c */ /* 0x000fe40003f26070 */
[----:B------:R-:W-:-:S11]  /*0260*/  CS2R R8, SRZ ;  /* 0x0000000000087805 */ /* 0x000fd6000001ff00 */
[----:B------:R-:W-:Y:S01]  /*0270*/  @P1 VIADD R7, R7, 0x1 ;  /* 0x0000000107071836 */ /* 0x000fe20000000000 */
[----:B------:R-:W-:-:S05]  /*0280*/  @!P2 LOP3.LUT R7, RZ, R4, RZ, 0x33, !PT ;  /* 0x00000004ff07a212 */ /* 0x000fca00078e33ff */
[----:B------:R-:W-:-:S05]  /*0290*/  IMAD.IADD R22, R22, 0x1, R7 ;  /* 0x0000000116167824 */ /* 0x000fca00078e0207 */
[----:B------:R-:W-:-:S04]  /*02a0*/  LOP3.LUT R6, R22, 0x3, RZ, 0xc0, !PT ;  /* 0x0000000316067812 */ /* 0x000fc800078ec0ff */
[----:B------:R-:W-:-:S13]  /*02b0*/  ISETP.NE.AND P0, PT, R6, 0x3, PT ;  /* 0x000000030600780c */ /* 0x000fda0003f05270 */
[----:B------:R-:W-:Y:S05]  /*02c0*/  @!P0 BRA `(.L_x_3) ;  /* 0x0000000000708947 */ /* 0x000fea0003800000 */
[----:B------:R-:W0:Y:S01]  /*02d0*/  LDC.64 R12, c[0x0][0x388] ;  /* 0x0000e200ff0c7b82 */ /* 0x000e220000000a00 */
[----:B------:R-:W-:Y:S01]  /*02e0*/  VIADD R6, R22, 0x1 ;  /* 0x0000000116067836 */ /* 0x000fe20000000000 */
[----:B------:R-:W-:-:S04]  /*02f0*/  CS2R R8, SRZ ;  /* 0x0000000000087805 */ /* 0x000fc8000001ff00 */
[----:B------:R-:W-:-:S05]  /*0300*/  LOP3.LUT R6, R6, 0x3, RZ, 0xc0, !PT ;  /* 0x0000000306067812 */ /* 0x000fca00078ec0ff */
[----:B------:R-:W-:Y:S01]  /*0310*/  IMAD.MOV R23, RZ, RZ, -R6 ;  /* 0x000000ffff177224 */ /* 0x000fe200078e0a06 */
[----:B0-----:R-:W-:-:S04]  /*0320*/  IADD3 R12, P0, PT, R12, 0x8, RZ ;  /* 0x000000080c0c7810 */ /* 0x001fc80007f1e0ff */
[----:B------:R-:W-:-:S09]  /*0330*/  IADD3.X R13, PT, PT, RZ, R13, RZ, P0, !PT ;  /* 0x0000000dff0d7210 */ /* 0x000fd200007fe4ff */
.L_x_4:
[----:B------:R-:W-:-:S05]  /*0340*/  IMAD.WIDE R24, R5, 0x10, R12 ;  /* 0x0000001005187825 */ /* 0x000fca00078e020c */
[----:B------:R-:W2:Y:S04]  /*0350*/  LDG.E.64 R18, desc[UR6][R24.64+-0x8] ;  /* 0xfffff80618127981 */ /* 0x000ea8000c1e1b00 */
[----:B------:R-:W3:Y:S01]  /*0360*/  LDG.E.64 R14, desc[UR6][R24.64] ;  /* 0x00000006180e7981 */ /* 0x000ee2000c1e1b00 */
[----:B------:R-:W-:Y:S02]  /*0370*/  VIADD R23, R23, 0x1 ;  /* 0x0000000117177836 */ /* 0x000fe40000000000 */
[----:B------:R-:W-:-:S03]  /*0380*/  IMAD.IADD R5, R4, 0x1, R5 ;  /* 0x0000000104057824 */ /* 0x000fc600078e0205 */
[----:B------:R-:W-:Y:S01]  /*0390*/  ISETP.NE.AND P0, PT, R23, RZ, PT ;  /* 0x000000ff1700720c */ /* 0x000fe20003f05270 */
[----:B--2---:R-:W-:-:S08]  /*03a0*/  DADD R6, R18, R8 ;  /* 0x0000000012067229 */ /* 0x004fd00000000008 */
[----:B------:R-:W-:-:S08]  /*03b0*/  DADD R20, R6, -R8 ;  /* 0x0000000006147229 */ /* 0x000fd00000000808 */
[--C-:B------:R-:W-:Y:S02]  /*03c0*/  DADD R16, R6, -R20.reuse ;  /* 0x0000000006107229 */ /* 0x100fe40000000814 */
[----:B------:R-:W-:-:S06]  /*03d0*/  DADD R18, R18, -R20 ;  /* 0x0000000012127229 */ /* 0x000fcc0000000814 */
[----:B------:R-:W-:-:S08]  /*03e0*/  DADD R16, -R16, R8 ;  /* 0x0000000010107229 */ /* 0x000fd00000000108 */
[----:B------:R-:W-:-:S08]  /*03f0*/  DADD R16, R16, R18 ;  /* 0x0000000010107229 */ /* 0x000fd00000000012 */
[----:B------:R-:W-:-:S08]  /*0400*/  DADD R16, R16, R10 ;  /* 0x0000000010107229 */ /* 0x000fd0000000000a */
[----:B---3--:R-:W-:-:S08]  /*0410*/  DADD R14, R16, R14 ;  /* 0x00000000100e7229 */ /* 0x008fd0000000000e */
[----:B------:R-:W-:-:S08]  /*0420*/  DADD R8, R6, R14 ;  /* 0x0000000006087229 */ /* 0x000fd0000000000e */
[----:B------:R-:W-:-:S08]  /*0430*/  DADD R10, -R6, R8 ;  /* 0x00000000060a7229 */ /* 0x000fd00000000108 */
[--C-:B------:R-:W-:Y:S02]  /*0440*/  DADD R16, R8, -R10.reuse ;  /* 0x0000000008107229 */ /* 0x100fe4000000080a */
[----:B------:R-:W-:-:S06]  /*0450*/  DADD R10, R14, -R10 ;  /* 0x000000000e0a7229 */ /* 0x000fcc000000080a */
[----:B------:R-:W-:-:S08]  /*0460*/  DADD R16, R6, -R16 ;  /* 0x0000000006107229 */ /* 0x000fd00000000810 */
[----:B------:R-:W-:Y:S01]  /*0470*/  DADD R10, R16, R10 ;  /* 0x00000000100a7229 */ /* 0x000fe2000000000a */
[----:B------:R-:W-:Y:S10]  /*0480*/  @P0 BRA `(.L_x_4) ;  /* 0xfffffffc00ac0947 */ /* 0x000ff4000383ffff */
.L_x_3:
[----:B------:R-:W-:Y:S05]  /*0490*/  BSYNC.RECONVERGENT B1 ;  /* 0x0000000000017941 */ /* 0x000fea0003800200 */
.L_x_2:
[----:B------:R-:W0:Y:S01]  /*04a0*/  LDC.64 R6, c[0x0][0x388] ;  /* 0x0000e200ff067b82 */ /* 0x000e220000000a00 */
[----:B------:R-:W-:-:S13]  /*04b0*/  ISETP.GE.U32.AND P0, PT, R22, 0x3, PT ;  /* 0x000000031600780c */ /* 0x000fda0003f06070 */
[----:B------:R-:W-:Y:S05]  /*04c0*/  @!P0 BRA `(.L_x_1) ;  /* 0x00000004001c8947 */ /* 0x000fea0003800000 */
.L_x_5:
[----:B0-----:R-:W-:-:S05]  /*04d0*/  IMAD.WIDE R22, R5, 0x10, R6 ;  /* 0x0000001005167825 */ /* 0x001fca00078e0206 */
[----:B------:R-:W2:Y:S04]  /*04e0*/  LDG.E.64 R16, desc[UR6][R22.64] ;  /* 0x0000000616107981 */ /* 0x000ea8000c1e1b00 */
[----:B------:R-:W3:Y:S01]  /*04f0*/  LDG.E.64 R24, desc[UR6][R22.64+0x8] ;  /* 0x0000080616187981 */ /* 0x000ee2000c1e1b00 */
[----:B------:R-:W-:-:S05]  /*0500*/  IMAD.WIDE R26, R4, 0x10, R22 ;  /* 0x00000010041a7825 */ /* 0x000fca00078e0216 */
[----:B------:R-:W4:Y:S04]  /*0510*/  LDG.E.64 R12, desc[UR6][R26.64] ;  /* 0x000000061a0c7981 */ /* 0x000f28000c1e1b00 */
[----:B------:R0:W5:Y:S01]  /*0520*/  LDG.E.64 R14, desc[UR6][R26.64+0x8] ;  /* 0x000008061a0e7981 */ /* 0x000162000c1e1b00 */
[----:B--2---:R-:W-:-:S08]  /*0530*/  DADD R18, R16, R8 ;  /* 0x0000000010127229 */ /* 0x004fd00000000008 */
[----:B------:R-:W-:-:S08]  /*0540*/  DADD R20, R18, -R8 ;  /* 0x0000000012147229 */ /* 0x000fd00000000808 */
[--C-:B------:R-:W-:Y:S02]  /*0550*/  DADD R16, R16, -R20.reuse ;  /* 0x0000000010107229 */ /* 0x100fe40000000814 */
[----:B------:R-:W-:-:S08]  /*0560*/  DADD R20, R18, -R20 ;  /* 0x0000000012147229 */ /* 0x000fd00000000814 */
[----:B------:R-:W-:Y:S01]  /*0570*/  DADD R20, -R20, R8 ;  /* 0x0000000014147229 */ /* 0x000fe20000000108 */
[----:B------:R-:W-:-:S07]  /*0580*/  IMAD.WIDE R8, R4, 0x10, R26 ;  /* 0x0000001004087825 */ /* 0x000fce00078e021a */
[----:B------:R-:W-:-:S08]  /*0590*/  DADD R16, R20, R16 ;  /* 0x0000000014107229 */ /* 0x000fd00000000010 */
[----:B------:R-:W-:Y:S01]  /*05a0*/  DADD R16, R16, R10 ;  /* 0x0000000010107229 */ /* 0x000fe2000000000a */
[----:B------:R-:W2:Y:S07]  /*05b0*/  LDG.E.64 R10, desc[UR6][R8.64] ;  /* 0x00000006080a7981 */ /* 0x000eae000c1e1b00 */
[----:B---3--:R-:W-:-:S08]  /*05c0*/  DADD R24, R16, R24 ;  /* 0x0000000010187229 */ /* 0x008fd00000000018 */
[----:B------:R-:W-:-:S08]  /*05d0*/  DADD R16, R18, R24 ;  /* 0x0000000012107229 */ /* 0x000fd00000000018 */
[----:B------:R-:W-:-:S08]  /*05e0*/  DADD R20, -R18, R16 ;  /* 0x0000000012147229 */ /* 0x000fd00000000110 */
[--C-:B------:R-:W-:Y:S02]  /*05f0*/  DADD R22, R16, -R20.reuse ;  /* 0x0000000010167229 */ /* 0x100fe40000000814 */
[----:B------:R-:W-:Y:S01]  /*0600*/  DADD R20, R24, -R20 ;  /* 0x0000000018147229 */ /* 0x000fe20000000814 */
[----:B------:R2:W3:Y:S05]  /*0610*/  LDG.E.64 R24, desc[UR6][R8.64+0x8] ;  /* 0x0000080608187981 */ /* 0x0004ea000c1e1b00 */
[----:B------:R-:W-:Y:S02]  /*0620*/  DADD R22, R18, -R22 ;  /* 0x0000000012167229 */ /* 0x000fe40000000816 */
[----:B----4-:R-:W-:-:S06]  /*0630*/  DADD R18, R16, R12 ;  /* 0x0000000010127229 */ /* 0x010fcc000000000c */
[----:B------:R-:W-:Y:S02]  /*0640*/  DADD R20, R22, R20 ;  /* 0x0000000016147229 */ /* 0x000fe40000000014 */
[----:B------:R-:W-:Y:S01]  /*0650*/  DADD R22, -R16, R18 ;  /* 0x0000000010167229 */ /* 0x000fe20000000112 */
[----:B0-----:R-:W-:-:S05]  /*0660*/  IMAD.WIDE R26, R4, 0x10, R8 ;  /* 0x00000010041a7825 */ /* 0x001fca00078e0208 */
[----:B------:R-:W4:Y:S02]  /*0670*/  LDG.E.64 R28, desc[UR6][R26.64+0x8] ;  /* 0x000008061a1c7981 */ /* 0x000f24000c1e1b00 */
[--C-:B------:R-:W-:Y:S02]  /*0680*/  DADD R12, R12, -R22.reuse ;  /* 0x000000000c0c7229 */ /* 0x100fe40000000816 */
[----:B------:R-:W-:-:S08]  /*0690*/  DADD R22, R18, -R22 ;  /* 0x0000000012167229 */ /* 0x000fd00000000816 */
[----:B------:R-:W-:Y:S01]  /*06a0*/  DADD R22, R16, -R22 ;  /* 0x0000000010167229 */ /* 0x000fe20000000816 */
[----:B------:R-:W4:Y:S07]  /*06b0*/  LDG.E.64 R16, desc[UR6][R26.64] ;  /* 0x000000061a107981 */ /* 0x000f2e000c1e1b00 */
[----:B------:R-:W-:-:S08]  /*06c0*/  DADD R12, R22, R12 ;  /* 0x00000000160c7229 */ /* 0x000fd0000000000c */
[----:B------:R-:W-:-:S08]  /*06d0*/  DADD R12, R20, R12 ;  /* 0x00000000140c7229 */ /* 0x000fd0000000000c */
[----:B-----5:R-:W-:-:S08]  /*06e0*/  DADD R12, R12, R14 ;  /* 0x000000000c0c7229 */ /* 0x020fd0000000000e */
[----:B------:R-:W-:-:S08]  /*06f0*/  DADD R14, R18, R12 ;  /* 0x00000000120e7229 */ /* 0x000fd0000000000c */
[----:B------:R-:W-:-:S08]  /*0700*/  DADD R20, -R18, R14 ;  /* 0x0000000012147229 */ /* 0x000fd0000000010e */
[--C-:B------:R-:W-:Y:S02]  /*0710*/  DADD R12, R12, -R20.reuse ;  /* 0x000000000c0c7229 */ /* 0x100fe40000000814 */
[----:B------:R-:W-:-:S08]  /*0720*/  DADD R20, R14, -R20 ;  /* 0x000000000e147229 */ /* 0x000fd00000000814 */
[----:B------:R-:W-:-:S08]  /*0730*/  DADD R20, R18, -R20 ;  /* 0x0000000012147229 */ /* 0x000fd00000000814 */
[----:B------:R-:W-:Y:S01]  /*0740*/  DADD R12, R20, R12 ;  /* 0x00000000140c7229 */ /* 0x000fe2000000000c */
[----:B------:R-:W-:-:S04]  /*0750*/  LEA R5, R4, R5, 0x2 ;  /* 0x0000000504057211 */ /* 0x000fc800078e10ff */
[----:B------:R-:W-:Y:S01]  /*0760*/  ISETP.GE.AND P0, PT, R5, UR5, PT ;  /* 0x0000000505007c0c */ /* 0x000fe2000bf06270 */
[----:B--2---:R-:W-:-:S08]  /*0770*/  DADD R8, R14, R10 ;  /* 0x000000000e087229 */ /* 0x004fd0000000000a */
[----:B------:R-:W-:-:S08]  /*0780*/  DADD R18, -R14, R8 ;  /* 0x000000000e127229 */ /* 0x000fd00000000108 */
[--C-:B------:R-:W-:Y:S02]  /*0790*/  DADD R10, R10, -R18.reuse ;  /* 0x000000000a0a7229 */ /* 0x100fe40000000812 */
[----:B------:R-:W-:-:S08]  /*07a0*/  DADD R18, R8, -R18 ;  /* 0x0000000008127229 */ /* 0x000fd00000000812 */
[----:B------:R-:W-:-:S08]  /*07b0*/  DADD R18, R14, -R18 ;  /* 0x000000000e127229 */ /* 0x000fd00000000812 */
[----:B------:R-:W-:-:S08]  /*07c0*/  DADD R10, R18, R10 ;  /* 0x00000000120a7229 */ /* 0x000fd0000000000a */
[----:B------:R-:W-:-:S08]  /*07d0*/  DADD R10, R12, R10 ;  /* 0x000000000c0a7229 */ /* 0x000fd0000000000a */
[----:B---3--:R-:W-:-:S08]  /*07e0*/  DADD R24, R10, R24 ;  /* 0x000000000a187229 */ /* 0x008fd00000000018 */
[----:B------:R-:W-:-:S08]  /*07f0*/  DADD R22, R8, R24 ;  /* 0x0000000008167229 */ /* 0x000fd00000000018 */
[----:B----4-:R-:W-:Y:S02]  /*0800*/  DADD R10, R22, R16 ;  /* 0x00000000160a7229 */ /* 0x010fe40000000010 */
[----:B------:R-:W-:-:S06]  /*0810*/  DADD R18, -R8, R22 ;  /* 0x0000000008127229 */ /* 0x000fcc0000000116 */
[----:B------:R-:W-:Y:S02]  /*0820*/  DADD R12, -R22, R10 ;  /* 0x00000000160c7229 */ /* 0x000fe4000000010a */
[--C-:B------:R-:W-:Y:S02]  /*0830*/  DADD R14, R24, -R18.reuse ;  /* 0x00000000180e7229 */ /* 0x100fe40000000812 */
[----:B------:R-:W-:-:S04]  /*0840*/  DADD R18, R22, -R18 ;  /* 0x0000000016127229 */ /* 0x000fc80000000812 */
[--C-:B------:R-:W-:Y:S02]  /*0850*/  DADD R20, R10, -R12.reuse ;  /* 0x000000000a147229 */ /* 0x100fe4000000080c */
[----:B------:R-:W-:Y:S02]  /*0860*/  DADD R12, R16, -R12 ;  /* 0x00000000100c7229 */ /* 0x000fe4000000080c */
[----:B------:R-:W-:-:S04]  /*0870*/  DADD R18, R8, -R18 ;  /* 0x0000000008127229 */ /* 0x000fc80000000812 */
[----:B------:R-:W-:-:S04]  /*0880*/  DADD R20, R22, -R20 ;  /* 0x0000000016147229 */ /* 0x000fc80000000814 */
[----:B------:R-:W-:-:S04]  /*0890*/  DADD R14, R18, R14 ;  /* 0x00000000120e7229 */ /* 0x000fc8000000000e */
[----:B------:R-:W-:-:S08]  /*08a0*/  DADD R12, R20, R12 ;  /* 0x00000000140c7229 */ /* 0x000fd0000000000c */
[----:B------:R-:W-:-:S08]  /*08b0*/  DADD R12, R14, R12 ;  /* 0x000000000e0c7229 */ /* 0x000fd0000000000c */
[----:B------:R-:W-:-:S08]  /*08c0*/  DADD R12, R12, R28 ;  /* 0x000000000c0c7229 */ /* 0x000fd0000000001c */
[----:B------:R-:W-:-:S08]  /*08d0*/  DADD R8, R10, R12 ;  /* 0x000000000a087229 */ /* 0x000fd0000000000c */
[----:B------:R-:W-:-:S08]  /*08e0*/  DADD R14, -R10, R8 ;  /* 0x000000000a0e7229 */ /* 0x000fd00000000108 */
[--C-:B------:R-:W-:Y:S02]  /*08f0*/  DADD R16, R8, -R14.reuse ;  /* 0x0000000008107229 */ /* 0x100fe4000000080e */
[----:B------:R-:W-:-:S06]  /*0900*/  DADD R12, R12, -R14 ;  /* 0x000000000c0c7229 */ /* 0x000fcc000000080e */
[----:B------:R-:W-:-:S08]  /*0910*/  DADD R10, R10, -R16 ;  /* 0x000000000a0a7229 */ /* 0x000fd00000000810 */
[----:B------:R-:W-:Y:S01]  /*0920*/  DADD R10, R10, R12 ;  /* 0x000000000a0a7229 */ /* 0x000fe2000000000c */
[----:B------:R-:W-:Y:S10]  /*0930*/  @!P0 BRA `(.L_x_5) ;  /* 0xfffffff800e48947 */ /* 0x000ff4000383ffff */
.L_x_1:
[----:B------:R-:W-:Y:S05]  /*0940*/  BSYNC.RECONVERGENT B0 ;  /* 0x0000000000007941 */ /* 0x000fea0003800200 */
.L_x_0:
[----:B------:R-:W1:Y:S01]  /*0950*/  S2UR UR5, SR_CgaCtaId ;  /* 0x00000000000579c3 */ /* 0x000e620000008800 */
[----:B------:R-:W-:Y:S01]  /*0960*/  UMOV UR4, 0x400 ;  /* 0x0000040000047882 */ /* 0x000fe20000000000 */
[----:B------:R-:W-:Y:S01]  /*0970*/  ISETP.GE.U32.AND P0, PT, R2, 0x2, PT ;  /* 0x000000020200780c */ /* 0x000fe20003f06070 */
[----:B-1----:R-:W-:-:S06]  /*0980*/  ULEA UR4, UR5, UR4, 0x18 ;  /* 0x0000000405047291 */ /* 0x002fcc000f8ec0ff */
[----:B------:R-:W-:-:S05]  /*0990*/  LEA R13, R3, UR4, 0x4 ;  /* 0x00000004030d7c11 */ /* 0x000fca000f8e20ff */
[----:B------:R1:W-:Y:S01]  /*09a0*/  STS.128 [R13], R8 ;  /* 0x000000080d007388 */ /* 0x0003e20000000c00 */
[----:B------:R-:W-:Y:S06]  /*09b0*/  BAR.SYNC.DEFER_BLOCKING 0x0 ;  /* 0x0000000000007b1d */ /* 0x000fec0000010000 */
[----:B------:R-:W-:Y:S05]  /*09c0*/  @!P0 BRA `(.L_x_6) ;  /* 0x00000000006c8947 */ /* 0x000fea0003800000 */
.L_x_9:
[----:B------:R-:W-:Y:S01]  /*09d0*/  SHF.R.U32.HI R12, RZ, 0x1, R2 ;  /* 0x00000001ff0c7819 */ /* 0x000fe20000011602 */
[----:B------:R-:W-:Y:S03]  /*09e0*/  BSSY.RECONVERGENT B0, `(.L_x_7) ;  /* 0x0000015000007945 */ /* 0x000fe60003800200 */
[----:B------:R-:W-:-:S13]  /*09f0*/  ISETP.GE.U32.AND P0, PT, R3, R12, PT ;  /* 0x0000000c0300720c */ /* 0x000fda0003f06070 */
[----:B--2---:R-:W-:Y:S05]  /*0a00*/  @P0 BRA `(.L_x_8) ;  /* 0x0000000000480947 */ /* 0x004fea0003800000 */
[----:B------:R-:W-:Y:S01]  /*0a10*/  IMAD R20, R12, 0x10, R13 ;  /* 0x000000100c147824 */ /* 0x000fe200078e020d */
[----:B-1----:R-:W-:Y:S04]  /*0a20*/  LDS.128 R8, [R13] ;  /* 0x000000000d087984 */ /* 0x002fe80000000c00 */
[----:B0-----:R-:W0:Y:S02]  /*0a30*/  LDS.128 R4, [R20] ;  /* 0x0000000014047984 */ /* 0x001e240000000c00 */
[----:B0-----:R-:W-:-:S08]  /*0a40*/  DADD R14, R8, R4 ;  /* 0x00000000080e7229 */ /* 0x001fd00000000004 */
[----:B------:R-:W-:-:S08]  /*0a50*/  DADD R16, -R8, R14 ;  /* 0x0000000008107229 */ /* 0x000fd0000000010e */
[--C-:B------:R-:W-:Y:S02]  /*0a60*/  DADD R18, R14, -R16.reuse ;  /* 0x000000000e127229 */ /* 0x100fe40000000810 */
[----:B------:R-:W-:-:S06]  /*0a70*/  DADD R4, R4, -R16 ;  /* 0x0000000004047229 */ /* 0x000fcc0000000810 */
[----:B------:R-:W-:-:S08]  /*0a80*/  DADD R18, R8, -R18 ;  /* 0x0000000008127229 */ /* 0x000fd00000000812 */
        /* <DEDUP_REMOVED lines=8> */
[----:B------:R-:W-:-:S07]  /*0b10*/  DADD R6, R6, R8 ;  /* 0x0000000006067229 */ /* 0x000fce0000000008 */
[----:B------:R2:W-:Y:S04]  /*0b20*/  STS.128 [R13], R4 ;  /* 0x000000040d007388 */ /* 0x0005e80000000c00 */
.L_x_8:
[----:B------:R-:W-:Y:S05]  /*0b30*/  BSYNC.RECONVERGENT B0 ;  /* 0x0000000000007941 */ /* 0x000fea0003800200 */
.L_x_7:
[----:B------:R-:W-:Y:S01]  /*0b40*/  BAR.SYNC.DEFER_BLOCKING 0x0 ;  /* 0x0000000000007b1d */ /* 0x000fe20000010000 */
[----:B------:R-:W-:Y:S01]  /*0b50*/  ISETP.GT.U32.AND P0, PT, R2, 0x3, PT ;  /* 0x000000030200780c */ /* 0x000fe20003f04070 */
[----:B------:R-:W-:-:S12]  /*0b60*/  IMAD.MOV.U32 R2, RZ, RZ, R12 ;  /* 0x000000ffff027224 */ /* 0x000fd800078e000c */
[----:B------:R-:W-:Y:S05]  /*0b70*/  @P0 BRA `(.L_x_9) ;  /* 0xfffffffc00940947 */ /* 0x000fea000383ffff */
.L_x_6:
[----:B------:R-:W-:-:S13]  /*0b80*/  ISETP.NE.AND P0, PT, R3, RZ, PT ;  /* 0x000000ff0300720c */ /* 0x000fda0003f05270 */
[----:B------:R-:W-:Y:S05]  /*0b90*/  @P0 EXIT ;  /* 0x000000000000094d */ /* 0x000fea0003800000 */
[----:B------:R-:W3:Y:S01]  /*0ba0*/  S2UR UR5, SR_CgaCtaId ;  /* 0x00000000000579c3 */ /* 0x000ee20000008800 */
[----:B------:R-:W-:-:S07]  /*0bb0*/  UMOV UR4, 0x400 ;  /* 0x0000040000047882 */ /* 0x000fce0000000000 */
[----:B------:R-:W4:Y:S01]  /*0bc0*/  LDC.64 R2, c[0x0][0x390] ;  /* 0x0000e400ff027b82 */ /* 0x000f220000000a00 */
[----:B---3--:R-:W-:Y:S01]  /*0bd0*/  ULEA UR4, UR5, UR4, 0x18 ;  /* 0x0000000405047291 */ /* 0x008fe2000f8ec0ff */
[----:B----4-:R-:W-:-:S08]  /*0be0*/  IMAD.WIDE.U32 R2, R0, 0x10, R2 ;  /* 0x0000001000027825 */ /* 0x010fd000078e0002 */
[----:B0-2---:R-:W0:Y:S04]  /*0bf0*/  LDS.128 R4, [UR4] ;  /* 0x00000004ff047984 */ /* 0x005e280008000c00 */
[----:B0-----:R-:W-:Y:S04]  /*0c00*/  STG.E.64 desc[UR6][R2.64], R4 ;  /* 0x0000000402007986 */ /* 0x001fe8000c101b06 */
[----:B------:R-:W-:Y:S01]  /*0c10*/  STG.E.64 desc[UR6][R2.64+0x8], R6 ;  /* 0x0000080602007986 */ /* 0x000fe2000c101b06 */
[----:B------:R-:W-:Y:S05]  /*0c20*/  EXIT ;  /* 0x000000000000794d */ /* 0x000fea0003800000 */
.L_x_10:
[----:B------:R-:W-:-:S00]  /*0c30*/  BRA `(.L_x_10) ;  /* 0xfffffffc00fc7947 */ /* 0x000fc0000383ffff */
[----:B------:R-:W-:-:S00]  /*0c40*/  NOP ;  /* 0x0000000000007918 */ /* 0x000fc00000000000 */
        /* <DEDUP_REMOVED lines=11> */
.L_x_146:


//--------------------- .text._Z15SumWithinBlocksI2DDdEviPKT0_PT_ --------------------------
	.section	.text._Z15SumWithinBlocksI2DDdEviPKT0_PT_,"ax",@progbits
	.align	128
        .global         _Z15SumWithinBlocksI2DDdEviPKT0_PT_
        .type           _Z15SumWithinBlocksI2DDdEviPKT0_PT_,@function
        .size           _Z15SumWithinBlocksI2DDdEviPKT0_PT_,(.L_x_147 - _Z15SumWithinBlocksI2DDdEviPKT0_PT_)
        .other          _Z15SumWithinBlocksI2DDdEviPKT0_PT_,@"STO_CUDA_ENTRY STV_DEFAULT"
_Z15SumWithinBlocksI2DDdEviPKT0_PT_:
.text._Z15SumWithinBlocksI2DDdEviPKT0_PT_:
        /* <DEDUP_REMOVED lines=30> */
[----:B------:R-:W-:-:S05]  /*01e0*/  IMAD.HI.U32 R11, R12, R9, RZ ;  /* 0x000000090c0b7227 */ /* 0x000fca00078e00ff */
[----:B------:R-:W-:-:S05]  /*01f0*/  IADD3 R6, PT, PT, -R11, RZ, RZ ;  /* 0x000000ff0b067210 */ /* 0x000fca0007ffe1ff */
[----:B------:R-:W-:Y:S02]  /*0200*/  IMAD R9, R4, R6, R9 ;  /* 0x0000000604097224 */ /* 0x000fe400078e0209 */
[----:B------:R-:W0:Y:S03]  /*0210*/  LDC.64 R6, c[0x0][0x388] ;  /* 0x0000e200ff067b82 */ /* 0x000e260000000a00 */
[----:B------:R-:W-:-:S13]  /*0220*/  ISETP.GE.U32.AND P0, PT, R9, R4, PT ;  /* 0x000000040900720c */ /* 0x000fda0003f06070 */
[----:B------:R-:W-:Y:S02]  /*0230*/  @P0 IMAD.IADD R9, R9, 0x1, -R4 ;  /* 0x0000000109090824 */ /* 0x000fe400078e0a04 */
[----:B------:R-:W-:-:S03]  /*0240*/  @P0 VIADD R11, R11, 0x1 ;  /* 0x000000010b0b0836 */ /* 0x000fc60000000000 */
[----:B------:R-:W-:-:S13]  /*0250*/  ISETP.GE.U32.AND P1, PT, R9, R4, PT ;  /* 0x000000040900720c */ /* 0x000fda0003f26070 */
[----:B------:R-:W-:Y:S01]  /*0260*/  @P1 VIADD R11, R11, 0x1 ;  /* 0x000000010b0b1836 */ /* 0x000fe20000000000 */
[----:B------:R-:W-:-:S05]  /*0270*/  @!P2 LOP3.LUT R11, RZ, R4, RZ, 0x33, !PT ;  /* 0x00000004ff0ba212 */ /* 0x000fca00078e33ff */
[----:B------:R-:W-:Y:S01]  /*0280*/  IMAD.IADD R14, R10, 0x1, R11 ;  /* 0x000000010a0e7824 */ /* 0x000fe200078e020b */
[----:B------:R-:W-:-:S04]  /*0290*/  CS2R R10, SRZ ;  /* 0x00000000000a7805 */ /* 0x000fc8000001ff00 */
[C---:B------:R-:W-:Y:S02]  /*02a0*/  LOP3.LUT R8, R14.reuse, 0x3, RZ, 0xc0, !PT ;  /* 0x000000030e087812 */ /* 0x040fe400078ec0ff */
[----:B------:R-:W-:Y:S02]  /*02b0*/  ISETP.GE.U32.AND P1, PT, R14, 0x3, PT ;  /* 0x000000030e00780c */ /* 0x000fe40003f26070 */
[----:B------:R-:W-:Y:S02]  /*02c0*/  ISETP.NE.AND P0, PT, R8, 0x3, PT ;  /* 0x000000030800780c */ /* 0x000fe40003f05270 */
[----:B------:R-:W-:-:S11]  /*02d0*/  CS2R R8, SRZ ;  /* 0x0000000000087805 */ /* 0x000fd6000001ff00 */
[----:B0-----:R-:W-:Y:S05]  /*02e0*/  @!P0 BRA `(.L_x_14) ;  /* 0x0000000000608947 */ /* 0x001fea0003800000 */
[----:B------:R-:W0:Y:S01]  /*02f0*/  LDC.64 R12, c[0x0][0x388] ;  /* 0x0000e200ff0c7b82 */ /* 0x000e220000000a00 */
[----:B------:R-:W-:-:S04]  /*0300*/  IADD3 R8, PT, PT, R14, 0x1, RZ ;  /* 0x000000010e087810 */ /* 0x000fc80007ffe0ff */
[----:B------:R-:W-:Y:S02]  /*0310*/  LOP3.LUT R18, R8, 0x3, RZ, 0xc0, !PT ;  /* 0x0000000308127812 */ /* 0x000fe400078ec0ff */
[----:B------:R-:W-:-:S03]  /*0320*/  CS2R R8, SRZ ;  /* 0x0000000000087805 */ /* 0x000fc6000001ff00 */
[----:B------:R-:W-:-:S07]  /*0330*/  IMAD.MOV R18, RZ, RZ, -R18 ;  /* 0x000000ffff127224 */ /* 0x000fce00078e0a12 */
.L_x_15:
[----:B0-----:R-:W-:-:S06]  /*0340*/  IMAD.WIDE R20, R5, 0x8, R12 ;  /* 0x0000000805147825 */ /* 0x001fcc00078e020c */
[----:B------:R-:W2:Y:S01]  /*0350*/  LDG.E.64 R20, desc[UR6][R20.64] ;  /* 0x0000000614147981 */ /* 0x000ea2000c1e1b00 */
        /* <DEDUP_REMOVED lines=16> */
[----:B------:R-:W-:Y:S10]  /*0460*/  @P0 BRA `(.L_x_15) ;  /* 0xfffffffc00b40947 */ /* 0x000ff4000383ffff */
.L_x_14:
[----:B------:R-:W-:Y:S05]  /*0470*/  BSYNC.RECONVERGENT B1 ;  /* 0x0000000000017941 */ /* 0x000fea0003800200 */
.L_x_13:
[----:B------:R-:W-:Y:S05]  /*0480*/  @!P1 BRA `(.L_x_12) ;  /* 0x0000000000fc9947 */ /* 0x000fea0003800000 */
.L_x_16:
[----:B------:R-:W-:-:S05]  /*0490*/  IMAD.WIDE R26, R5, 0x8, R6 ;  /* 0x00000008051a7825 */ /* 0x000fca00078e0206 */
[----:B------:R0:W2:Y:S02]  /*04a0*/  LDG.E.64 R24, desc[UR6][R26.64] ;  /* 0x000000061a187981 */ /* 0x0000a4000c1e1b00 */
[----:B0-----:R-:W-:-:S05]  /*04b0*/  IMAD.WIDE R26, R4, 0x8, R26 ;  /* 0x00000008041a7825 */ /* 0x001fca00078e021a */
[----:B------:R-:W3:Y:S01]  /*04c0*/  LDG.E.64 R18, desc[UR6][R26.64] ;  /* 0x000000061a127981 */ /* 0x000ee2000c1e1b00 */
[----:B------:R-:W-:-:S05]  /*04d0*/  IMAD.WIDE R28, R4, 0x8, R26 ;  /* 0x00000008041c7825 */ /* 0x000fca00078e021a */
[----:B------:R-:W4:Y:S01]  /*04e0*/  LDG.E.64 R14, desc[UR6][R28.64] ;  /* 0x000000061c0e7981 */ /* 0x000f22000c1e1b00 */
[----:B------:R-:W-:-:S06]  /*04f0*/  IMAD.WIDE R12, R4, 0x8, R28 ;  /* 0x00000008040c7825 */ /* 0x000fcc00078e021c */
[----:B------:R-:W5:Y:S01]  /*0500*/  LDG.E.64 R12, desc[UR6][R12.64] ;  /* 0x000000060c0c7981 */ /* 0x000f62000c1e1b00 */
[----:B------:R-:W-:-:S04]  /*0510*/  LEA R5, R4, R5, 0x2 ;  /* 0x0000000504057211 */ /* 0x000fc800078e10ff */
[----:B------:R-:W-:Y:S01]  /*0520*/  ISETP.GE.AND P0, PT, R5, UR5, PT ;  /* 0x0000000505007c0c */ /* 0x000fe2000bf06270 */
        /* <DEDUP_REMOVED lines=8> */
[----:B------:R-:W-:Y:S02]  /*05b0*/  DADD R22, -R16, R10 ;  /* 0x0000000010167229 */ /* 0x000fe4000000010a */
[----:B---3--:R-:W-:-:S06]  /*05c0*/  DADD R24, R10, R18 ;  /* 0x000000000a187229 */ /* 0x008fcc0000000012 */
[--C-:B------:R-:W-:Y:S02]  /*05d0*/  DADD R8, R20, -R22.reuse ;  /* 0x0000000014087229 */ /* 0x100fe40000000816 */
[C---:B------:R-:W-:Y:S02]  /*05e0*/  DADD R22, R10.reuse, -R22 ;  /* 0x000000000a167229 */ /* 0x040fe40000000816 */
[----:B------:R-:W-:-:S06]  /*05f0*/  DADD R20, -R10, R24 ;  /* 0x000000000a147229 */ /* 0x000fcc0000000118 */
[----:B------:R-:W-:Y:S02]  /*0600*/  DADD R22, R16, -R22 ;  /* 0x0000000010167229 */ /* 0x000fe40000000816 */
[--C-:B------:R-:W-:Y:S02]  /*0610*/  DADD R16, R24, -R20.reuse ;  /* 0x0000000018107229 */ /* 0x100fe40000000814 */
[----:B------:R-:W-:-:S04]  /*0620*/  DADD R18, R18, -R20 ;  /* 0x0000000012127229 */ /* 0x000fc80000000814 */
[----:B------:R-:W-:Y:S02]  /*0630*/  DADD R8, R22, R8 ;  /* 0x0000000016087229 */ /* 0x000fe40000000008 */
[----:B------:R-:W-:-:S08]  /*0640*/  DADD R16, R10, -R16 ;  /* 0x000000000a107229 */ /* 0x000fd00000000810 */
[----:B------:R-:W-:-:S08]  /*0650*/  DADD R16, R16, R18 ;  /* 0x0000000010107229 */ /* 0x000fd00000000012 */
[----:B------:R-:W-:-:S08]  /*0660*/  DADD R18, R8, R16 ;  /* 0x0000000008127229 */ /* 0x000fd00000000010 */
        /* <DEDUP_REMOVED lines=14> */
[----:B-----5:R-:W-:Y:S02]  /*0750*/  DADD R10, R16, R12 ;  /* 0x00000000100a7229 */ /* 0x020fe4000000000c */
[----:B------:R-:W-:-:S06]  /*0760*/  DADD R18, -R8, R16 ;  /* 0x0000000008127229 */ /* 0x000fcc0000000110 */
[C---:B------:R-:W-:Y:S02]  /*0770*/  DADD R20, -R16.reuse, R10 ;  /* 0x0000000010147229 */ /* 0x040fe4000000010a */
[--C-:B------:R-:W-:Y:S02]  /*0780*/  DADD R22, R16, -R18.reuse ;  /* 0x0000000010167229 */ /* 0x100fe40000000812 */
[----:B------:R-:W-:-:S04]  /*0790*/  DADD R14, R14, -R18 ;  /* 0x000000000e0e7229 */ /* 0x000fc80000000812 */
[----:B------:R-:W-:Y:S02]  /*07a0*/  DADD R24, R10, -R20 ;  /* 0x000000000a187229 */ /* 0x000fe40000000814 */
[----:B------:R-:W-:Y:S02]  /*07b0*/  DADD R22, R8, -R22 ;  /* 0x0000000008167229 */ /* 0x000fe40000000816 */
[----:B------:R-:W-:-:S04]  /*07c0*/  DADD R12, R12, -R20 ;  /* 0x000000000c0c7229 */ /* 0x000fc80000000814 */
[----:B------:R-:W-:Y:S02]  /*07d0*/  DADD R24, R16, -R24 ;  /* 0x0000000010187229 */ /* 0x000fe40000000818 */
[----:B------:R-:W-:-:S06]  /*07e0*/  DADD R14, R22, R14 ;  /* 0x00000000160e7229 */ /* 0x000fcc000000000e */
        /* <DEDUP_REMOVED lines=9> */
.L_x_12:
[----:B------:R-:W-:Y:S05]  /*0880*/  BSYNC.RECONVERGENT B0 ;  /* 0x0000000000007941 */ /* 0x000fea0003800200 */
.L_x_11:
[----:B------:R-:W0:Y:S01]  /*0890*/  S2UR UR5, SR_CgaCtaId ;  /* 0x00000000000579c3 */ /* 0x000e220000008800 */
[----:B------:R-:W-:Y:S01]  /*08a0*/  UMOV UR4, 0x400 ;  /* 0x0000040000047882 */ /* 0x000fe20000000000 */
[----:B------:R-:W-:Y:S01]  /*08b0*/  ISETP.GE.U32.AND P0, PT, R2, 0x2, PT ;  /* 0x000000020200780c */ /* 0x000fe20003f06070 */
[----:B0-----:R-:W-:-:S06]  /*08c0*/  ULEA UR4, UR5, UR4, 0x18 ;  /* 0x0000000405047291 */ /* 0x001fcc000f8ec0ff */
[----:B------:R-:W-:-:S05]  /*08d0*/  LEA R13, R3, UR4, 0x4 ;  /* 0x00000004030d7c11 */ /* 0x000fca000f8e20ff */
[----:B------:R0:W-:Y:S01]  /*08e0*/  STS.128 [R13], R8 ;  /* 0x000000080d007388 */ /* 0x0001e20000000c00 */
[----:B------:R-:W-:Y:S06]  /*08f0*/  BAR.SYNC.DEFER_BLOCKING 0x0 ;  /* 0x0000000000007b1d */ /* 0x000fec0000010000 */
[----:B------:R-:W-:Y:S05]  /*0900*/  @!P0 BRA `(.L_x_17) ;  /* 0x00000000006c8947 */ /* 0x000fea0003800000 */
.L_x_20:
[----:B------:R-:W-:Y:S01]  /*0910*/  SHF.R.U32.HI R12, RZ, 0x1, R2 ;  /* 0x00000001ff0c7819 */ /* 0x000fe20000011602 */
[----:B------:R-:W-:Y:S03]  /*0920*/  BSSY.RECONVERGENT B0, `(.L_x_18) ;  /* 0x0000015000007945 */ /* 0x000fe60003800200 */
[----:B------:R-:W-:-:S13]  /*0930*/  ISETP.GE.U32.AND P0, PT, R3, R12, PT ;  /* 0x0000000c0300720c */ /* 0x000fda0003f06070 */
[----:B-1----:R-:W-:Y:S05]  /*0940*/  @P0 BRA `(.L_x_19) ;  /* 0x0000000000480947 */ /* 0x002fea0003800000 */
[----:B------:R-:W-:Y:S01]  /*0950*/  IMAD R20, R12, 0x10, R13 ;  /* 0x000000100c147824 */ /* 0x000fe200078e020d */
[----:B0-----:R-:W-:Y:S04]  /*0960*/  LDS.128 R8, [R13] ;  /* 0x000000000d087984 */ /* 0x001fe80000000c00 */
[----:B------:R-:W0:Y:S02]  /*0970*/  LDS.128 R4, [R20] ;  /* 0x0000000014047984 */ /* 0x000e240000000c00 */
        /* <DEDUP_REMOVED lines=15> */
.L_x_19:
[----:B------:R-:W-:Y:S05]  /*0a70*/  BSYNC.RECONVERGENT B0 ;  /* 0x0000000000007941 */ /* 0x000fea0003800200 */
.L_x_18:
[----:B------:R-:W-:Y:S01]  /*0a80*/  BAR.SYNC.DEFER_BLOCKING 0x0 ;  /* 0x0000000000007b1d */ /* 0x000fe20000010000 */
[----:B------:R-:W-:Y:S01]  /*0a90*/  ISETP.GT.U32.AND P0, PT, R2, 0x3, PT ;  /* 0x000000030200780c */ /* 0x000fe20003f04070 */
[----:B------:R-:W-:-:S12]  /*0aa0*/  IMAD.MOV.U32 R2, RZ, RZ, R12 ;  /* 0x000000ffff027224 */ /* 0x000fd800078e000c */
[----:B------:R-:W-:Y:S05]  /*0ab0*/  @P0 BRA `(.L_x_20) ;  /* 0xfffffffc00940947 */ /* 0x000fea000383ffff */
.L_x_17:
[----:B------:R-:W-:-:S13]  /*0ac0*/  ISETP.NE.AND P0, PT, R3, RZ, PT ;  /* 0x000000ff0300720c */ /* 0x000fda0003f05270 */
[----:B------:R-:W-:Y:S05]  /*0ad0*/  @P0 EXIT ;  /* 0x000000000000094d */ /* 0x000fea0003800000 */
[----:B------:R-:W2:Y:S01]  /*0ae0*/  S2UR UR5, SR_CgaCtaId ;  /* 0x00000000000579c3 */ /* 0x000ea20000008800 */
[----:B------:R-:W-:-:S07]  /*0af0*/  UMOV UR4, 0x400 ;  /* 0x0000040000047882 */ /* 0x000fce0000000000 */
[----:B------:R-:W3:Y:S01]  /*0b00*/  LDC.64 R2, c[0x0][0x390] ;  /* 0x0000e400ff027b82 */ /* 0x000ee20000000a00 */
[----:B--2---:R-:W-:Y:S01]  /*0b10*/  ULEA UR4, UR5, UR4, 0x18 ;  /* 0x0000000405047291 */ /* 0x004fe2000f8ec0ff */
[----:B---3--:R-:W-:-:S08]  /*0b20*/  IMAD.WIDE.U32 R2, R0, 0x10, R2 ;  /* 0x0000001000027825 */ /* 0x008fd000078e0002 */
[----:B-1----:R-:W1:Y:S04]  /*0b30*/  LDS.128 R4, [UR4] ;  /* 0x00000004ff047984 */ /* 0x002e680008000c00 */
[----:B-1----:R-:W-:Y:S04]  /*0b40*/  STG.E.64 desc[UR6][R2.64], R4 ;  /* 0x0000000402007986 */ /* 0x002fe8000c101b06 */
[----:B------:R-:W-:Y:S01]  /*0b50*/  STG.E.64 desc[UR6][R2.64+0x8], R6 ;  /* 0x0000080602007986 */ /* 0x000fe2000c101b06 */
[----:B------:R-:W-:Y:S05]  /*0b60*/  EXIT ;  /* 0x000000000000794d */ /* 0x000fea0003800000 */
.L_x_21:
        /* <DEDUP_REMOVED lines=9> */
.L_x_147:


//--------------------- .text._Z15SumWithinBlocksI16KahanAccumulatorIdES1_EviPKT0_PT_ --------------------------
	.section	.text._Z15SumWithinBlocksI16KahanAccumulatorIdES1_EviPKT0_PT_,"ax",@progbits
	.align	128
        .global         _Z15SumWithinBlocksI16KahanAccumulatorIdES1_EviPKT0_PT_
        .type           _Z15SumWithinBlocksI16KahanAccumulatorIdES1_EviPKT0_PT_,@function
        .size           _Z15SumWithinBlocksI16KahanAccumulatorIdES1_EviPKT0_PT_,(.L_x_148 - _Z15SumWithinBlocksI16KahanAccumulatorIdES1_EviPKT0_PT_)
        .other          _Z15SumWithinBlocksI16KahanAccumulatorIdES1_EviPKT0_PT_,@"STO_CUDA_ENTRY STV_DEFAULT"
_Z15SumWithinBlocksI16KahanAccumulatorIdES1_EviPKT0_PT_:
.text._Z15SumWithinBlocksI16KahanAccumulatorIdES1_EviPKT0_PT_:
        /* <DEDUP_REMOVED lines=30> */
[----:B------:R-:W-:-:S04]  /*01e0*/  IMAD.HI.U32 R11, R12, R9, RZ ;  /* 0x000000090c0b7227 */ /* 0x000fc800078e00ff */
[----:B------:R-:W-:-:S04]  /*01f0*/  IMAD.MOV R6, RZ, RZ, -R11 ;  /* 0x000000ffff067224 */ /* 0x000fc800078e0a0b */
[----:B------:R-:W-:Y:S02]  /*0200*/  IMAD R9, R4, R6, R9 ;  /* 0x0000000604097224 */ /* 0x000fe400078e0209 */
[----:B------:R-:W0:Y:S03]  /*0210*/  LDC.64 R6, c[0x0][0x388] ;  /* 0x0000e200ff067b82 */ /* 0x000e260000000a00 */
[----:B------:R-:W-:-:S13]  /*0220*/  ISETP.GE.U32.AND P0, PT, R9, R4, PT ;  /* 0x000000040900720c */ /* 0x000fda0003f06070 */
[----:B------:R-:W-:Y:S01]  /*0230*/  @P0 IADD3 R9, PT, PT, -R4, R9, RZ ;  /* 0x0000000904090210 */ /* 0x000fe20007ffe1ff */
        /* <DEDUP_REMOVED lines=12> */
[----:B------:R-:W-:-:S05]  /*0300*/  VIADD R8, R14, 0x1 ;  /* 0x000000010e087836 */ /* 0x000fca0000000000 */
[----:B------:R-:W-:Y:S02]  /*0310*/  LOP3.LUT R16, R8, 0x3, RZ, 0xc0, !PT ;  /* 0x0000000308107812 */ /* 0x000fe400078ec0ff */
[----:B------:R-:W-:-:S03]  /*0320*/  CS2R R8, SRZ ;  /* 0x0000000000087805 */ /* 0x000fc6000001ff00 */
[----:B------:R-:W-:Y:S01]  /*0330*/  IMAD.MOV R16, RZ, RZ, -R16 ;  /* 0x000000ffff107224 */ /* 0x000fe200078e0a10 */
[----:B0-----:R-:W-:-:S04]  /*0340*/  IADD3 R12, P1, PT, R12, 0x8, RZ ;  /* 0x000000080c0c7810 */ /* 0x001fc80007f3e0ff */
[----:B------:R-:W-:-:S09]  /*0350*/  IADD3.X R13, PT, PT, RZ, R13, RZ, P1, !PT ;  /* 0x0000000dff0d7210 */ /* 0x000fd20000ffe4ff */
.L_x_26:
[----:B------:R-:W-:-:S05]  /*0360*/  IMAD.WIDE R18, R5, 0x10, R12 ;  /* 0x0000001005127825 */ /* 0x000fca00078e020c */
[----:B------:R-:W2:Y:S04]  /*0370*/  LDG.E.64 R20, desc[UR6][R18.64+-0x8] ;  /* 0xfffff80612147981 */ /* 0x000ea8000c1e1b00 */
[----:B------:R-:W3:Y:S01]  /*0380*/  LDG.E.64 R14, desc[UR6][R18.64] ;  /* 0x00000006120e7981 */ /* 0x000ee2000c1e1b00 */
[----:B------:R-:W-:Y:S02]  /*0390*/  VIADD R16, R16, 0x1 ;  /* 0x0000000110107836 */ /* 0x000fe40000000000 */
[----:B------:R-:W-:-:S03]  /*03a0*/  IMAD.IADD R5, R4, 0x1, R5 ;  /* 0x0000000104057824 */ /* 0x000fc600078e0205 */
[----:B------:R-:W-:Y:S01]  /*03b0*/  ISETP.NE.AND P1, PT, R16, RZ, PT ;  /* 0x000000ff1000720c */ /* 0x000fe20003f25270 */
[----:B--2---:R-:W-:-:S08]  /*03c0*/  DADD R20, R20, -R10 ;  /* 0x0000000014147229 */ /* 0x004fd0000000080a */
[----:B------:R-:W-:-:S08]  /*03d0*/  DADD R10, R20, R8 ;  /* 0x00000000140a7229 */ /* 0x000fd00000000008 */
[----:B------:R-:W-:-:S08]  /*03e0*/  DADD R8, R10, -R8 ;  /* 0x000000000a087229 */ /* 0x000fd00000000808 */
[----:B------:R-:W-:-:S08]  /*03f0*/  DADD R8, -R20, R8 ;  /* 0x0000000014087229 */ /* 0x000fd00000000108 */
[----:B---3--:R-:W-:-:S08]  /*0400*/  DADD R14, -R8, -R14 ;  /* 0x00000000080e7229 */ /* 0x008fd0000000090e */
[----:B------:R-:W-:-:S08]  /*0410*/  DADD R8, R10, R14 ;  /* 0x000000000a087229 */ /* 0x000fd0000000000e */
[----:B------:R-:W-:-:S08]  /*0420*/  DADD R10, -R10, R8 ;  /* 0x000000000a0a7229 */ /* 0x000fd00000000108 */
[----:B------:R-:W-:Y:S01]  /*0430*/  DADD R10, -R14, R10 ;  /* 0x000000000e0a7229 */ /* 0x000fe2000000010a */
[----:B------:R-:W-:Y:S10]  /*0440*/  @P1 BRA `(.L_x_26) ;  /* 0xfffffffc00c41947 */ /* 0x000ff4000383ffff */
.L_x_25:
[----:B------:R-:W-:Y:S05]  /*0450*/  BSYNC.RECONVERGENT B1 ;  /* 0x0000000000017941 */ /* 0x000fea0003800200 */
.L_x_24:
[----:B------:R-:W-:Y:S05]  /*0460*/  @!P0 BRA `(.L_x_23) ;  /* 0x0000000000bc8947 */ /* 0x000fea0003800000 */
.L_x_27:
[----:B------:R-:W-:-:S05]  /*0470*/  IMAD.WIDE R28, R5, 0x10, R6 ;  /* 0x00000010051c7825 */ /* 0x000fca00078e0206 */
[----:B------:R-:W2:Y:S04]  /*0480*/  LDG.E.64 R24, desc[UR6][R28.64] ;  /* 0x000000061c187981 */ /* 0x000ea8000c1e1b00 */
[----:B------:R-:W3:Y:S01]  /*0490*/  LDG.E.64 R12, desc[UR6][R28.64+0x8] ;  /* 0x000008061c0c7981 */ /* 0x000ee2000c1e1b00 */
[----:B------:R-:W-:-:S05]  /*04a0*/  IMAD.WIDE R14, R4, 0x10, R28 ;  /* 0x00000010040e7825 */ /* 0x000fca00078e021c */
[----:B------:R-:W4:Y:S04]  /*04b0*/  LDG.E.64 R22, desc[UR6][R14.64] ;  /* 0x000000060e167981 */ /* 0x000f28000c1e1b00 */
[----:B------:R0:W5:Y:S02]  /*04c0*/  LDG.E.64 R20, desc[UR6][R14.64+0x8] ;  /* 0x000008060e147981 */ /* 0x000164000c1e1b00 */
[----:B0-----:R-:W-:-:S05]  /*04d0*/  IMAD.WIDE R14, R4, 0x10, R14 ;  /* 0x00000010040e7825 */ /* 0x001fca00078e020e */
[----:B------:R-:W5:Y:S04]  /*04e0*/  LDG.E.64 R18, desc[UR6][R14.64] ;  /* 0x000000060e127981 */ /* 0x000f68000c1e1b00 */
[----:B------:R-:W5:Y:S01]  /*04f0*/  LDG.E.64 R16, desc[UR6][R14.64+0x8] ;  /* 0x000008060e107981 */ /* 0x000f62000c1e1b00 */
[----:B------:R-:W-:-:S05]  /*0500*/  IMAD.WIDE R26, R4, 0x10, R14 ;  /* 0x00000010041a7825 */ /* 0x000fca00078e020e */
[----:B------:R-:W5:Y:S01]  /*0510*/  LDG.E.64 R28, desc[UR6][R26.64+0x8] ;  /* 0x000008061a1c7981 */ /* 0x000f62000c1e1b00 */
[----:B--2---:R-:W-:-:S08]  /*0520*/  DADD R24, R24, -R10 ;  /* 0x0000000018187229 */ /* 0x004fd0000000080a */
[----:B------:R-:W-:-:S08]  /*0530*/  DADD R10, R24, R8 ;  /* 0x00000000180a7229 */ /* 0x000fd00000000008 */
[----:B------:R-:W-:-:S08]  /*0540*/  DADD R8, R10, -R8 ;  /* 0x000000000a087229 */ /* 0x000fd00000000808 */
[----:B------:R-:W-:Y:S02]  /*0550*/  DADD R24, -R24, R8 ;  /* 0x0000000018187229 */ /* 0x000fe40000000108 */
[----:B------:R-:W2:Y:S06]  /*0560*/  LDG.E.64 R8, desc[UR6][R26.64] ;  /* 0x000000061a087981 */ /* 0x000eac000c1e1b00 */
[----:B---3--:R-:W-:-:S08]  /*0570*/  DADD R24, -R24, -R12 ;  /* 0x0000000018187229 */ /* 0x008fd0000000090c */
[----:B------:R-:W-:-:S08]  /*0580*/  DADD R12, R10, R24 ;  /* 0x000000000a0c7229 */ /* 0x000fd00000000018 */
[----:B------:R-:W-:-:S08]  /*0590*/  DADD R10, -R10, R12 ;  /* 0x000000000a0a7229 */ /* 0x000fd0000000010c */
[----:B------:R-:W-:-:S08]  /*05a0*/  DADD R10, -R24, R10 ;  /* 0x00000000180a7229 */ /* 0x000fd0000000010a */
[----:B----4-:R-:W-:-:S08]  /*05b0*/  DADD R22, -R10, R22 ;  /* 0x000000000a167229 */ /* 0x010fd00000000116 */
[----:B------:R-:W-:-:S08]  /*05c0*/  DADD R10, R12, R22 ;  /* 0x000000000c0a7229 */ /* 0x000fd00000000016 */
[----:B------:R-:W-:-:S08]  /*05d0*/  DADD R12, -R12, R10 ;  /* 0x000000000c0c7229 */ /* 0x000fd0000000010a */
[----:B------:R-:W-:-:S08]  /*05e0*/  DADD R12, -R22, R12 ;  /* 0x00000000160c7229 */ /* 0x000fd0000000010c */
[----:B-----5:R-:W-:-:S08]  /*05f0*/  DADD R20, -R12, -R20 ;  /* 0x000000000c147229 */ /* 0x020fd00000000914 */
[----:B------:R-:W-:-:S08]  /*0600*/  DADD R12, R10, R20 ;  /* 0x000000000a0c7229 */ /* 0x000fd00000000014 */
[----:B------:R-:W-:-:S08]  /*0610*/  DADD R10, -R10, R12 ;  /* 0x000000000a0a7229 */ /* 0x000fd0000000010c */
[----:B------:R-:W-:-:S08]  /*0620*/  DADD R10, -R20, R10 ;  /* 0x00000000140a7229 */ /* 0x000fd0000000010a */
[----:B------:R-:W-:-:S08]  /*0630*/  DADD R18, -R10, R18 ;  /* 0x000000000a127229 */ /* 0x000fd00000000112 */
[----:B------:R-:W-:-:S08]  /*0640*/  DADD R10, R12, R18 ;  /* 0x000000000c0a7229 */ /* 0x000fd00000000012 */
[----:B------:R-:W-:-:S08]  /*0650*/  DADD R12, -R12, R10 ;  /* 0x000000000c0c7229 */ /* 0x000fd0000000010a */
[----:B------:R-:W-:-:S08]  /*0660*/  DADD R12, -R18, R12 ;  /* 0x00000000120c7229 */ /* 0x000fd0000000010c */
[----:B------:R-:W-:-:S08]  /*0670*/  DADD R16, -R12, -R16 ;  /* 0x000000000c107229 */ /* 0x000fd00000000910 */
[----:B------:R-:W-:-:S08]  /*0680*/  DADD R12, R10, R16 ;  /* 0x000000000a0c7229 */ /* 0x000fd00000000010 */
[----:B------:R-:W-:-:S08]  /*0690*/  DADD R10, -R10, R12 ;  /* 0x000000000a0a7229 */ /* 0x000fd0000000010c */
[----:B------:R-:W-:Y:S01]  /*06a0*/  DADD R10, -R16, R10 ;  /* 0x00000000100a7229 */ /* 0x000fe2000000010a */
[----:B------:R-:W-:-:S04]  /*06b0*/  LEA R5, R4, R5, 0x2 ;  /* 0x0000000504057211 */ /* 0x000fc800078e10ff */
[----:B------:R-:W-:-:S03]  /*06c0*/  ISETP.GE.AND P0, PT, R5, UR5, PT ;  /* 0x0000000505007c0c */ /* 0x000fc6000bf06270 */
[----:B--2---:R-:W-:-:S08]  /*06d0*/  DADD R8, -R10, R8 ;  /* 0x000000000a087229 */ /* 0x004fd00000000108 */
[----:B------:R-:W-:-:S08]  /*06e0*/  DADD R10, R12, R8 ;  /* 0x000000000c0a7229 */ /* 0x000fd00000000008 */
[----:B------:R-:W-:-:S08]  /*06f0*/  DADD R12, -R12, R10 ;  /* 0x000000000c0c7229 */ /* 0x000fd0000000010a */
[----:B------:R-:W-:-:S08]  /*0700*/  DADD R12, -R8, R12 ;  /* 0x00000000080c7229 */ /* 0x000fd0000000010c */
[----:B------:R-:W-:-:S08]  /*0710*/  DADD R12, -R12, -R28 ;  /* 0x000000000c0c7229 */ /* 0x000fd0000000091c */
[----:B------:R-:W-:-:S08]  /*0720*/  DADD R8, R10, R12 ;  /* 0x000000000a087229 */ /* 0x000fd0000000000c */
[----:B------:R-:W-:-:S08]  /*0730*/  DADD R10, -R10, R8 ;  /* 0x000000000a0a7229 */ /* 0x000fd00000000108 */
[----:B------:R-:W-:Y:S01]  /*0740*/  DADD R10, -R12, R10 ;  /* 0x000000000c0a7229 */ /* 0x000fe2000000010a */
[----:B------:R-:W-:Y:S10]  /*0750*/  @!P0 BRA `(.L_x_27) ;  /* 0xfffffffc00448947 */ /* 0x000ff4000383ffff */
.L_x_23:
[----:B------:R-:W-:Y:S05]  /*0760*/  BSYNC.RECONVERGENT B0 ;  /* 0x0000000000007941 */ /* 0x000fea0003800200 */
.L_x_22:
        /* <DEDUP_REMOVED lines=8> */
.L_x_31:
[----:B------:R-:W-:Y:S01]  /*07f0*/  SHF.R.U32.HI R12, RZ, 0x1, R2 ;  /* 0x00000001ff0c7819 */ /* 0x000fe20000011602 */
[----:B------:R-:W-:Y:S03]  /*0800*/  BSSY.RECONVERGENT B0, `(.L_x_29) ;  /* 0x000000f000007945 */ /* 0x000fe60003800200 */
[----:B------:R-:W-:-:S13]  /*0810*/  ISETP.GE.U32.AND P0, PT, R3, R12, PT ;  /* 0x0000000c0300720c */ /* 0x000fda0003f06070 */
[----:B-1----:R-:W-:Y:S05]  /*0820*/  @P0 BRA `(.L_x_30) ;  /* 0x0000000000300947 */ /* 0x002fea0003800000 */
[----:B------:R-:W-:Y:S01]  /*0830*/  IMAD R14, R12, 0x10, R13 ;  /* 0x000000100c0e7824 */ /* 0x000fe200078e020d */
[----:B------:R-:W-:Y:S04]  /*0840*/  LDS.128 R4, [R13] ;  /* 0x000000000d047984 */ /* 0x000fe80000000c00 */
[----:B0-----:R-:W0:Y:S02]  /*0850*/  LDS.128 R8, [R14] ;  /* 0x000000000e087984 */ /* 0x001e240000000c00 */
[----:B0-----:R-:W-:-:S08]  /*0860*/  DADD R6, R8, -R6 ;  /* 0x0000000008067229 */ /* 0x001fd00000000806 */
[----:B------:R-:W-:-:S08]  /*0870*/  DADD R8, R6, R4 ;  /* 0x0000000006087229 */ /* 0x000fd00000000004 */
[----:B------:R-:W-:-:S08]  /*0880*/  DADD R4, R8, -R4 ;  /* 0x0000000008047229 */ /* 0x000fd00000000804 */
[----:B------:R-:W-:-:S08]  /*0890*/  DADD R4, -R6, R4 ;  /* 0x0000000006047229 */ /* 0x000fd00000000104 */
[----:B------:R-:W-:-:S08]  /*08a0*/  DADD R10, -R4, -R10 ;  /* 0x00000000040a7229 */ /* 0x000fd0000000090a */
[----:B------:R-:W-:-:S08]  /*08b0*/  DADD R4, R8, R10 ;  /* 0x0000000008047229 */ /* 0x000fd0000000000a */
[----:B------:R-:W-:-:S08]  /*08c0*/  DADD R6, -R8, R4 ;  /* 0x0000000008067229 */ /* 0x000fd00000000104 */
[----:B------:R-:W-:-:S07]  /*08d0*/  DADD R6, -R10, R6 ;  /* 0x000000000a067229 */ /* 0x000fce0000000106 */
[----:B------:R1:W-:Y:S04]  /*08e0*/  STS.128 [R13], R4 ;  /* 0x000000040d007388 */ /* 0x0003e80000000c00 */
.L_x_30:
[----:B------:R-:W-:Y:S05]  /*08f0*/  BSYNC.RECONVERGENT B0 ;  /* 0x0000000000007941 */ /* 0x000fea0003800200 */
.L_x_29:
[----:B------:R-:W-:Y:S01]  /*0900*/  BAR.SYNC.DEFER_BLOCKING 0x0 ;  /* 0x0000000000007b1d */ /* 0x000fe20000010000 */
[----:B------:R-:W-:Y:S01]  /*0910*/  ISETP.GT.U32.AND P0, PT, R2, 0x3, PT ;  /* 0x000000030200780c */ /* 0x000fe20003f04070 */
[----:B------:R-:W-:-:S12]  /*0920*/  IMAD.MOV.U32 R2, RZ, RZ, R12 ;  /* 0x000000ffff027224 */ /* 0x000fd800078e000c */
[----:B------:R-:W-:Y:S05]  /*0930*/  @P0 BRA `(.L_x_31) ;  /* 0xfffffffc00ac0947 */ /* 0x000fea000383ffff */
.L_x_28:
        /* <DEDUP_REMOVED lines=11> */
.L_x_32:
        /* <DEDUP_REMOVED lines=9> */
.L_x_148:


//--------------------- .text._Z15SumWithinBlocksI16KahanAccumulatorIdEdEviPKT0_PT_ --------------------------
	.section	.text._Z15SumWithinBlocksI16KahanAccumulatorIdEdEviPKT0_PT_,"ax",@progbits
	.align	128
        .global         _Z15SumWithinBlocksI16KahanAccumulatorIdEdEviPKT0_PT_
        .type           _Z15SumWithinBlocksI16KahanAccumulatorIdEdEviPKT0_PT_,@function
        .size           _Z15SumWithinBlocksI16KahanAccumulatorIdEdEviPKT0_PT_,(.L_x_149 - _Z15SumWithinBlocksI16KahanAccumulatorIdEdEviPKT0_PT_)
        .other          _Z15SumWithinBlocksI16KahanAccumulatorIdEdEviPKT0_PT_,@"STO_CUDA_ENTRY STV_DEFAULT"
_Z15SumWithinBlocksI16KahanAccumulatorIdEdEviPKT0_PT_:
.text._Z15SumWithinBlocksI16KahanAccumulatorIdEdEviPKT0_PT_:
        /* <DEDUP_REMOVED lines=32> */
[----:B------:R-:W-:-:S05]  /*0200*/  IMAD R7, R10, R4, R7 ;  /* 0x000000040a077224 */ /* 0x000fca00078e0207 */
[----:B------:R-:W-:-:S13]  /*0210*/  ISETP.GE.U32.AND P0, PT, R7, R10, PT ;  /* 0x0000000a0700720c */ /* 0x000fda0003f06070 */
[----:B------:R-:W-:Y:S02]  /*0220*/  @P0 IMAD.IADD R7, R7, 0x1, -R10 ;  /* 0x0000000107070824 */ /* 0x000fe400078e0a0a */
[----:B------:R-:W-:-:S03]  /*0230*/  @P0 VIADD R5, R5, 0x1 ;  /* 0x0000000105050836 */ /* 0x000fc60000000000 */
[----:B------:R-:W-:Y:S02]  /*0240*/  ISETP.GE.U32.AND P1, PT, R7, R10, PT ;  /* 0x0000000a0700720c */ /* 0x000fe40003f26070 */
[----:B------:R-:W-:-:S11]  /*0250*/  CS2R R6, SRZ ;  /* 0x0000000000067805 */ /* 0x000fd6000001ff00 */
[----:B------:R-:W-:Y:S01]  /*0260*/  @P1 VIADD R5, R5, 0x1 ;  /* 0x0000000105051836 */ /* 0x000fe20000000000 */
[----:B------:R-:W-:-:S05]  /*0270*/  @!P2 LOP3.LUT R5, RZ, R10, RZ, 0x33, !PT ;  /* 0x0000000aff05a212 */ /* 0x000fca00078e33ff */
[----:B------:R-:W-:-:S05]  /*0280*/  IMAD.IADD R12, R12, 0x1, R5 ;  /* 0x000000010c0c7824 */ /* 0x000fca00078e0205 */
[----:B------:R-:W-:-:S04]  /*0290*/  LOP3.LUT R4, R12, 0x3, RZ, 0xc0, !PT ;  /* 0x000000030c047812 */ /* 0x000fc800078ec0ff */
[----:B------:R-:W-:Y:S02]  /*02a0*/  ISETP.NE.AND P0, PT, R4, 0x3, PT ;  /* 0x000000030400780c */ /* 0x000fe40003f05270 */
[----:B------:R-:W-:-:S11]  /*02b0*/  CS2R R4, SRZ ;  /* 0x0000000000047805 */ /* 0x000fd6000001ff00 */
[----:B------:R-:W-:Y:S05]  /*02c0*/  @!P0 BRA `(.L_x_36) ;  /* 0x0000000000588947 */ /* 0x000fea0003800000 */
[----:B------:R-:W0:Y:S01]  /*02d0*/  LDC.64 R4, c[0x0][0x388] ;  /* 0x0000e200ff047b82 */ /* 0x000e220000000a00 */
[----:B------:R-:W-:Y:S01]  /*02e0*/  IADD3 R6, PT, PT, R12, 0x1, RZ ;  /* 0x000000010c067810 */ /* 0x000fe20007ffe0ff */
[----:B------:R-:W-:Y:S01]  /*02f0*/  BSSY.RECONVERGENT B2, `(.L_x_37) ;  /* 0x0000011000027945 */ /* 0x000fe20003800200 */
[----:B------:R-:W-:Y:S02]  /*0300*/  CS2R R8, SRZ ;  /* 0x0000000000087805 */ /* 0x000fe4000001ff00 */
[----:B------:R-:W-:Y:S02]  /*0310*/  LOP3.LUT R13, R6, 0x3, RZ, 0xc0, !PT ;  /* 0x00000003060d7812 */ /* 0x000fe400078ec0ff */
[----:B------:R-:W-:-:S03]  /*0320*/  CS2R R6, SRZ ;  /* 0x0000000000067805 */ /* 0x000fc6000001ff00 */
[----:B------:R-:W-:-:S07]  /*0330*/  IMAD.MOV R13, RZ, RZ, -R13 ;  /* 0x000000ffff0d7224 */ /* 0x000fce00078e0a0d */
.L_x_38:
[----:B0-----:R-:W-:-:S06]  /*0340*/  IMAD.WIDE R14, R11, 0x8, R4 ;  /* 0x000000080b0e7825 */ /* 0x001fcc00078e0204 */
[----:B------:R-:W2:Y:S01]  /*0350*/  LDG.E.64 R14, desc[UR6][R14.64] ;  /* 0x000000060e0e7981 */ /* 0x000ea2000c1e1b00 */
[----:B------:R-:W-:Y:S02]  /*0360*/  VIADD R13, R13, 0x1 ;  /* 0x000000010d0d7836 */ /* 0x000fe40000000000 */
[----:B------:R-:W-:-:S03]  /*0370*/  IMAD.IADD R11, R10, 0x1, R11 ;  /* 0x000000010a0b7824 */ /* 0x000fc600078e020b */
[----:B------:R-:W-:Y:S01]  /*0380*/  ISETP.NE.AND P0, PT, R13, RZ, PT ;  /* 0x000000ff0d00720c */ /* 0x000fe20003f05270 */
[----:B--2---:R-:W-:-:S08]  /*0390*/  DADD R6, R14, -R6 ;  /* 0x000000000e067229 */ /* 0x004fd00000000806 */
[----:B------:R-:W-:-:S08]  /*03a0*/  DADD R16, R6, R8 ;  /* 0x0000000006107229 */ /* 0x000fd00000000008 */
[----:B------:R-:W-:-:S08]  /*03b0*/  DADD R8, R16, -R8 ;  /* 0x0000000010087229 */ /* 0x000fd00000000808 */
[----:B------:R-:W-:Y:S01]  /*03c0*/  DADD R6, -R6, R8 ;  /* 0x0000000006067229 */ /* 0x000fe20000000108 */
[----:B------:R-:W-:Y:S01]  /*03d0*/  MOV R8, R16 ;  /* 0x0000001000087202 */ /* 0x000fe20000000f00 */
[----:B------:R-:W-:Y:S01]  /*03e0*/  IMAD.MOV.U32 R9, RZ, RZ, R17 ;  /* 0x000000ffff097224 */ /* 0x000fe200078e0011 */
[----:B------:R-:W-:Y:S08]  /*03f0*/  @P0 BRA `(.L_x_38) ;  /* 0xfffffffc00d00947 */ /* 0x000ff0000383ffff */
[----:B------:R-:W-:Y:S05]  /*0400*/  BSYNC.RECONVERGENT B2 ;  /* 0x0000000000027941 */ /* 0x000fea0003800200 */
.L_x_37:
[----:B------:R-:W-:Y:S02]  /*0410*/  IMAD.MOV.U32 R4, RZ, RZ, R16 ;  /* 0x000000ffff047224 */ /* 0x000fe400078e0010 */
[----:B------:R-:W-:-:S07]  /*0420*/  IMAD.MOV.U32 R5, RZ, RZ, R17 ;  /* 0x000000ffff057224 */ /* 0x000fce00078e0011 */
.L_x_36:
[----:B------:R-:W-:Y:S05]  /*0430*/  BSYNC.RECONVERGENT B1 ;  /* 0x0000000000017941 */ /* 0x000fea0003800200 */
.L_x_35:
[----:B------:R-:W0:Y:S01]  /*0440*/  LDC.64 R8, c[0x0][0x388] ;  /* 0x0000e200ff087b82 */ /* 0x000e220000000a00 */
[----:B------:R-:W-:-:S13]  /*0450*/  ISETP.GE.U32.AND P0, PT, R12, 0x3, PT ;  /* 0x000000030c00780c */ /* 0x000fda0003f06070 */
[----:B------:R-:W-:Y:S05]  /*0460*/  @!P0 BRA `(.L_x_34) ;  /* 0x00000000006c8947 */ /* 0x000fea0003800000 */
.L_x_39:
[----:B0-----:R-:W-:-:S05]  /*0470*/  IMAD.WIDE R24, R11, 0x8, R8 ;  /* 0x000000080b187825 */ /* 0x001fca00078e0208 */
[----:B------:R-:W2:Y:S01]  /*0480*/  LDG.E.64 R18, desc[UR6][R24.64] ;  /* 0x0000000618127981 */ /* 0x000ea2000c1e1b00 */
[----:B------:R-:W-:-:S05]  /*0490*/  IMAD.WIDE R20, R10, 0x8, R24 ;  /* 0x000000080a147825 */ /* 0x000fca00078e0218 */
[----:B------:R-:W3:Y:S01]  /*04a0*/  LDG.E.64 R16, desc[UR6][R20.64] ;  /* 0x0000000614107981 */ /* 0x000ee2000c1e1b00 */
[----:B------:R-:W-:-:S05]  /*04b0*/  IMAD.WIDE R22, R10, 0x8, R20 ;  /* 0x000000080a167825 */ /* 0x000fca00078e0214 */
[----:B------:R-:W4:Y:S01]  /*04c0*/  LDG.E.64 R14, desc[UR6][R22.64] ;  /* 0x00000006160e7981 */ /* 0x000f22000c1e1b00 */
[----:B------:R-:W-:-:S06]  /*04d0*/  IMAD.WIDE R12, R10, 0x8, R22 ;  /* 0x000000080a0c7825 */ /* 0x000fcc00078e0216 */
[----:B------:R-:W5:Y:S01]  /*04e0*/  LDG.E.64 R12, desc[UR6][R12.64] ;  /* 0x000000060c0c7981 */ /* 0x000f62000c1e1b00 */
[----:B------:R-:W-:-:S04]  /*04f0*/  LEA R11, R10, R11, 0x2 ;  /* 0x0000000b0a0b7211 */ /* 0x000fc800078e10ff */
[----:B------:R-:W-:Y:S01]  /*0500*/  ISETP.GE.AND P0, PT, R11, UR5, PT ;  /* 0x000000050b007c0c */ /* 0x000fe2000bf06270 */
[----:B--2---:R-:W-:-:S08]  /*0510*/  DADD R18, R18, -R6 ;  /* 0x0000000012127229 */ /* 0x004fd00000000806 */
[----:B------:R-:W-:-:S08]  /*0520*/  DADD R6, R18, R4 ;  /* 0x0000000012067229 */ /* 0x000fd00000000004 */
[----:B------:R-:W-:-:S08]  /*0530*/  DADD R4, R6, -R4 ;  /* 0x0000000006047229 */ /* 0x000fd00000000804 */
[----:B------:R-:W-:-:S08]  /*0540*/  DADD R4, -R18, R4 ;  /* 0x0000000012047229 */ /* 0x000fd00000000104 */
[----:B---3--:R-:W-:-:S08]  /*0550*/  DADD R16, -R4, R16 ;  /* 0x0000000004107229 */ /* 0x008fd00000000110 */
[----:B------:R-:W-:-:S08]  /*0560*/  DADD R4, R6, R16 ;  /* 0x0000000006047229 */ /* 0x000fd00000000010 */
[----:B------:R-:W-:-:S08]  /*0570*/  DADD R6, -R6, R4 ;  /* 0x0000000006067229 */ /* 0x000fd00000000104 */
[----:B------:R-:W-:-:S08]  /*0580*/  DADD R6, -R16, R6 ;  /* 0x0000000010067229 */ /* 0x000fd00000000106 */
[----:B----4-:R-:W-:-:S08]  /*0590*/  DADD R6, -R6, R14 ;  /* 0x0000000006067229 */ /* 0x010fd0000000010e */
[----:B------:R-:W-:-:S08]  /*05a0*/  DADD R14, R4, R6 ;  /* 0x00000000040e7229 */ /* 0x000fd00000000006 */
[----:B------:R-:W-:-:S08]  /*05b0*/  DADD R4, -R4, R14 ;  /* 0x0000000004047229 */ /* 0x000fd0000000010e */
[----:B------:R-:W-:-:S08]  /*05c0*/  DADD R4, -R6, R4 ;  /* 0x0000000006047229 */ /* 0x000fd00000000104 */
[----:B-----5:R-:W-:-:S08]  /*05d0*/  DADD R12, -R4, R12 ;  /* 0x00000000040c7229 */ /* 0x020fd0000000010c */
[----:B------:R-:W-:-:S08]  /*05e0*/  DADD R4, R14, R12 ;  /* 0x000000000e047229 */ /* 0x000fd0000000000c */
[----:B------:R-:W-:-:S08]  /*05f0*/  DADD R6, -R14, R4 ;  /* 0x000000000e067229 */ /* 0x000fd00000000104 */
[----:B------:R-:W-:Y:S01]  /*0600*/  DADD R6, -R12, R6 ;  /* 0x000000000c067229 */ /* 0x000fe20000000106 */
[----:B------:R-:W-:Y:S10]  /*0610*/  @!P0 BRA `(.L_x_39) ;  /* 0xfffffffc00948947 */ /* 0x000ff4000383ffff */
.L_x_34:
[----:B------:R-:W-:Y:S05]  /*0620*/  BSYNC.RECONVERGENT B0 ;  /* 0x0000000000007941 */ /* 0x000fea0003800200 */
.L_x_33:
        /* <DEDUP_REMOVED lines=8> */
.L_x_43:
[----:B------:R-:W-:Y:S01]  /*06b0*/  SHF.R.U32.HI R12, RZ, 0x1, R2 ;  /* 0x00000001ff0c7819 */ /* 0x000fe20000011602 */
[----:B------:R-:W-:Y:S03]  /*06c0*/  BSSY.RECONVERGENT B0, `(.L_x_41) ;  /* 0x000000f000007945 */ /* 0x000fe60003800200 */
[----:B------:R-:W-:-:S13]  /*06d0*/  ISETP.GE.U32.AND P0, PT, R3, R12, PT ;  /* 0x0000000c0300720c */ /* 0x000fda0003f06070 */
[----:B--2---:R-:W-:Y:S05]  /*06e0*/  @P0 BRA `(.L_x_42) ;  /* 0x0000000000300947 */ /* 0x004fea0003800000 */
[----:B------:R-:W-:Y:S01]  /*06f0*/  IMAD R14, R12, 0x10, R13 ;  /* 0x000000100c0e7824 */ /* 0x000fe200078e020d */
[----:B-1----:R-:W-:Y:S04]  /*0700*/  LDS.128 R4, [R13] ;  /* 0x000000000d047984 */ /* 0x002fe80000000c00 */
        /* <DEDUP_REMOVED lines=10> */
.L_x_42:
[----:B------:R-:W-:Y:S05]  /*07b0*/  BSYNC.RECONVERGENT B0 ;  /* 0x0000000000007941 */ /* 0x000fea0003800200 */
.L_x_41:
[----:B------:R-:W-:Y:S01]  /*07c0*/  BAR.SYNC.DEFER_BLOCKING 0x0 ;  /* 0x0000000000007b1d */ /* 0x000fe20000010000 */
[----:B------:R-:W-:Y:S01]  /*07d0*/  ISETP.GT.U32.AND P0, PT, R2, 0x3, PT ;  /* 0x000000030200780c */ /* 0x000fe20003f04070 */
[----:B------:R-:W-:-:S12]  /*07e0*/  IMAD.MOV.U32 R2, RZ, RZ, R12 ;  /* 0x000000ffff027224 */ /* 0x000fd800078e000c */
[----:B------:R-:W-:Y:S05]  /*07f0*/  @P0 BRA `(.L_x_43) ;  /* 0xfffffffc00ac0947 */ /* 0x000fea000383ffff */
.L_x_40:
[----:B------:R-:W-:-:S13]  /*0800*/  ISETP.NE.AND P0, PT, R3, RZ, PT ;  /* 0x000000ff0300720c */ /* 0x000fda0003f05270 */
[----:B------:R-:W-:Y:S05]  /*0810*/  @P0 EXIT ;  /* 0x000000000000094d */ /* 0x000fea0003800000 */
[----:B------:R-:W3:Y:S01]  /*0820*/  S2UR UR5, SR_CgaCtaId ;  /* 0x00000000000579c3 */ /* 0x000ee20000008800 */
[----:B------:R-:W-:-:S07]  /*0830*/  UMOV UR4, 0x400 ;  /* 0x0000040000047882 */ /* 0x000fce0000000000 */
[----:B------:R-:W4:Y:S01]  /*0840*/  LDC.64 R2, c[0x0][0x390] ;  /* 0x0000e400ff027b82 */ /* 0x000f220000000a00 */
[----:B---3--:R-:W-:Y:S01]  /*0850*/  ULEA UR4, UR5, UR4, 0x18 ;  /* 0x0000000405047291 */ /* 0x008fe2000f8ec0ff */
[----:B----4-:R-:W-:-:S08]  /*0860*/  IMAD.WIDE.U32 R2, R0, 0x10, R2 ;  /* 0x0000001000027825 */ /* 0x010fd000078e0002 */
[----:B-12---:R-:W1:Y:S04]  /*0870*/  LDS.128 R4, [UR4] ;  /* 0x00000004ff047984 */ /* 0x006e680008000c00 */
[----:B-1----:R-:W-:Y:S04]  /*0880*/  STG.E.64 desc[UR6][R2.64], R4 ;  /* 0x0000000402007986 */ /* 0x002fe8000c101b06 */
[----:B------:R-:W-:Y:S01]  /*0890*/  STG.E.64 desc[UR6][R2.64+0x8], R6 ;  /* 0x0000080602007986 */ /* 0x000fe2000c101b06 */
[----:B------:R-:W-:Y:S05]  /*08a0*/  EXIT ;  /* 0x000000000000794d */ /* 0x000fea0003800000 */
.L_x_44:
        /* <DEDUP_REMOVED lines=13> */
.L_x_149:


//--------------------- .text._Z15SumWithinBlocksI16KahanAccumulatorIfES1_EviPKT0_PT_ --------------------------
	.section	.text._Z15SumWithinBlocksI16KahanAccumulatorIfES1_EviPKT0_PT_,"ax",@progbits
	.align	128
        .global         _Z15SumWithinBlocksI16KahanAccumulatorIfES1_EviPKT0_PT_
        .type           _Z15SumWithinBlocksI16KahanAccumulatorIfES1_EviPKT0_PT_,@function
        .size           _Z15SumWithinBlocksI16KahanAccumulatorIfES1_EviPKT0_PT_,(.L_x_150 - _Z15SumWithinBlocksI16KahanAccumulatorIfES1_EviPKT0_PT_)
        .other          _Z15SumWithinBlocksI16KahanAccumulatorIfES1_EviPKT0_PT_,@"STO_CUDA_ENTRY STV_DEFAULT"
_Z15SumWithinBlocksI16KahanAccumulatorIfES1_EviPKT0_PT_:
.text._Z15SumWithinBlocksI16KahanAccumulatorIfES1_EviPKT0_PT_:
[----:B------:R-:W-:Y:S01]  /*0000*/  LDC R1, c[0x0][0x37c] ;  /* 0x0000df00ff017b82 */ /* 0x000fe20000000800 */
[----:B------:R-:W0:Y:S01]  /*0010*/  S2R R0, SR_CTAID.X ;  /* 0x0000000000007919 */ /* 0x000e220000002500 */
[----:B------:R-:W1:Y:S06]  /*0020*/  LDCU UR4, c[0x0][0x360] ;  /* 0x00006c00ff0477ac */ /* 0x000e6c0008000800 */
[----:B------:R-:W2:Y:S01]  /*0030*/  LDC R8, c[0x0][0x370] ;  /* 0x0000dc00ff087b82 */ /* 0x000ea20000000800 */
[----:B------:R-:W-:Y:S01]  /*0040*/  BSSY.RECONVERGENT B0, `(.L_x_45) ;  /* 0x0000070000007945 */ /* 0x000fe20003800200 */
[----:B------:R-:W0:Y:S01]  /*0050*/  S2R R7, SR_TID.X ;  /* 0x0000000000077919 */ /* 0x000e220000002100 */
[----:B------:R-:W3:Y:S01]  /*0060*/  LDCU UR5, c[0x0][0x380] ;  /* 0x00007000ff0577ac */ /* 0x000ee20008000800 */
[----:B------:R-:W-:Y:S01]  /*0070*/  CS2R R4, SRZ ;  /* 0x0000000000047805 */ /* 0x000fe2000001ff00 */
[----:B------:R-:W4:Y:S01]  /*0080*/  LDCU.64 UR6, c[0x0][0x358] ;  /* 0x00006b00ff0677ac */ /* 0x000f220008000a00 */
[----:B-1----:R-:W-:Y:S01]  /*0090*/  MOV R6, UR4 ;  /* 0x0000000400067c02 */ /* 0x002fe20008000f00 */
[----:B--2---:R-:W-:-:S02]  /*00a0*/  IMAD R8, R8, UR4, RZ ;  /* 0x0000000408087c24 */ /* 0x004fc4000f8e02ff */
[----:B0-----:R-:W-:-:S05]  /*00b0*/  IMAD R9, R0, UR4, R7 ;  /* 0x0000000400097c24 */ /* 0x001fca000f8e0207 */
[----:B---3--:R-:W-:-:S13]  /*00c0*/  ISETP.GE.AND P0, PT, R9, UR5, PT ;  /* 0x0000000509007c0c */ /* 0x008fda000bf06270 */
[----:B----4-:R-:W-:Y:S05]  /*00d0*/  @P0 BRA `(.L_x_46) ;  /* 0x0000000400980947 */ /* 0x010fea0003800000 */
[----:B------:R-:W0:Y:S01]  /*00e0*/  I2F.U32.RP R11, R8 ;  /* 0x00000008000b7306 */ /* 0x000e220000209000 */
[----:B------:R-:W-:Y:S01]  /*00f0*/  IADD3 R4, PT, PT, R8, R9, RZ ;  /* 0x0000000908047210 */ /* 0x000fe20007ffe0ff */
[----:B------:R-:W-:Y:S01]  /*0100*/  BSSY.RECONVERGENT B1, `(.L_x_47) ;  /* 0x0000033000017945 */ /* 0x000fe20003800200 */
[----:B------:R-:W-:Y:S02]  /*0110*/  IADD3 R13, PT, PT, RZ, -R8, RZ ;  /* 0x80000008ff0d7210 */ /* 0x000fe40007ffe0ff */
[C---:B------:R-:W-:Y:S02]  /*0120*/  ISETP.GE.AND P0, PT, R4.reuse, UR5, PT ;  /* 0x0000000504007c0c */ /* 0x040fe4000bf06270 */
[----:B------:R-:W-:Y:S02]  /*0130*/  VIMNMX R5, PT, PT, R4, UR5, !PT ;  /* 0x0000000504057c48 */ /* 0x000fe4000ffe0100 */
[----:B------:R-:W-:Y:S02]  /*0140*/  SEL R10, RZ, 0x1, P0 ;  /* 0x00000001ff0a7807 */ /* 0x000fe40000000000 */
[----:B------:R-:W-:-:S02]  /*0150*/  ISETP.NE.U32.AND P2, PT, R8, RZ, PT ;  /* 0x000000ff0800720c */ /* 0x000fc40003f45070 */
[----:B------:R-:W-:Y:S01]  /*0160*/  IADD3 R5, PT, PT, R5, -R4, -R10 ;  /* 0x8000000405057210 */ /* 0x000fe20007ffe80a */
[----:B0-----:R-:W0:Y:S02]  /*0170*/  MUFU.RCP R11, R11 ;  /* 0x0000000b000b7308 */ /* 0x001e240000001000 */
[----:B0-----:R-:W-:-:S06]  /*0180*/  IADD3 R2, PT, PT, R11, 0xffffffe, RZ ;  /* 0x0ffffffe0b027810 */ /* 0x001fcc0007ffe0ff */
[----:B------:R0:W1:Y:S02]  /*0190*/  F2I.FTZ.U32.TRUNC.NTZ R3, R2 ;  /* 0x0000000200037305 */ /* 0x000064000021f000 */
[----:B0-----:R-:W-:Y:S02]  /*01a0*/  HFMA2 R2, -RZ, RZ, 0, 0 ;  /* 0x00000000ff027431 */ /* 0x001fe400000001ff */
[----:B-1----:R-:W-:-:S04]  /*01b0*/  IMAD R13, R13, R3, RZ ;  /* 0x000000030d0d7224 */ /* 0x002fc800078e02ff */
[----:B------:R-:W-:-:S06]  /*01c0*/  IMAD.HI.U32 R12, R3, R13, R2 ;  /* 0x0000000d030c7227 */ /* 0x000fcc00078e0002 */
[----:B------:R-:W-:-:S05]  /*01d0*/  IMAD.HI.U32 R11, R12, R5, RZ ;  /* 0x000000050c0b7227 */ /* 0x000fca00078e00ff */
[----:B------:R-:W-:-:S05]  /*01e0*/  IADD3 R2, PT, PT, -R11, RZ, RZ ;  /* 0x000000ff0b027210 */ /* 0x000fca0007ffe1ff */
[----:B------:R-:W-:Y:S02]  /*01f0*/  IMAD R5, R8, R2, R5 ;  /* 0x0000000208057224 */ /* 0x000fe400078e0205 */
[----:B------:R-:W0:Y:S03]  /*0200*/  LDC.64 R2, c[0x0][0x388] ;  /* 0x0000e200ff027b82 */ /* 0x000e260000000a00 */
[----:B------:R-:W-:-:S13]  /*0210*/  ISETP.GE.U32.AND P0, PT, R5, R8, PT ;  /* 0x000000080500720c */ /* 0x000fda0003f06070 */
[----:B------:R-:W-:Y:S02]  /*0220*/  @P0 IADD3 R5, PT, PT, -R8, R5, RZ ;  /* 0x0000000508050210 */ /* 0x000fe40007ffe1ff */
[----:B------:R-:W-:Y:S02]  /*0230*/  @P0 IADD3 R11, PT, PT, R11, 0x1, RZ ;  /* 0x000000010b0b0810 */ /* 0x000fe40007ffe0ff */
[----:B------:R-:W-:-:S13]  /*0240*/  ISETP.GE.U32.AND P1, PT, R5, R8, PT ;  /* 0x000000080500720c */ /* 0x000fda0003f26070 */
[----:B------:R-:W-:Y:S02]  /*0250*/  @P1 IADD3 R11, PT, PT, R11, 0x1, RZ ;  /* 0x000000010b0b1810 */ /* 0x000fe40007ffe0ff */
[----:B------:R-:W-:-:S04]  /*0260*/  @!P2 LOP3.LUT R11, RZ, R8, RZ, 0x33, !PT ;  /* 0x00000008ff0ba212 */ /* 0x000fc800078e33ff */
[----:B------:R-:W-:-:S04]  /*0270*/  IADD3 R12, PT, PT, R10, R11, RZ ;  /* 0x0000000b0a0c7210 */ /* 0x000fc80007ffe0ff */
        /* <DEDUP_REMOVED lines=8> */
[----:B------:R-:W-:Y:S02]  /*0300*/  MOV R4, RZ ;  /* 0x000000ff00047202 */ /* 0x000fe40000000f00 */
[----:B------:R-:W-:Y:S02]  /*0310*/  IADD3 R14, PT, PT, -R12, RZ, RZ ;  /* 0x000000ff0c0e7210 */ /* 0x000fe40007ffe1ff */
[----:B0-----:R-:W-:-:S04]  /*0320*/  IADD3 R10, P1, PT, R10, 0x4, RZ ;  /* 0x000000040a0a7810 */ /* 0x001fc80007f3e0ff */
[----:B------:R-:W-:-:S09]  /*0330*/  IADD3.X R11, PT, PT, RZ, R11, RZ, P1, !PT ;  /* 0x0000000bff0b7210 */ /* 0x000fd20000ffe4ff */
.L_x_49:
[----:B------:R-:W-:-:S05]  /*0340*/  IMAD.WIDE R12, R9, 0x8, R10 ;  /* 0x00000008090c7825 */ /* 0x000fca00078e020a */
[----:B------:R-:W2:Y:S04]  /*0350*/  LDG.E R16, desc[UR6][R12.64+-0x4] ;  /* 0xfffffc060c107981 */ /* 0x000ea8000c1e1900 */
[----:B------:R-:W3:Y:S01]  /*0360*/  LDG.E R17, desc[UR6][R12.64] ;  /* 0x000000060c117981 */ /* 0x000ee2000c1e1900 */
[----:B------:R-:W-:Y:S02]  /*0370*/  IADD3 R14, PT, PT, R14, 0x1, RZ ;  /* 0x000000010e0e7810 */ /* 0x000fe40007ffe0ff */
[----:B------:R-:W-:Y:S02]  /*0380*/  IADD3 R9, PT, PT, R8, R9, RZ ;  /* 0x0000000908097210 */ /* 0x000fe40007ffe0ff */
[----:B------:R-:W-:Y:S01]  /*0390*/  ISETP.NE.AND P1, PT, R14, RZ, PT ;  /* 0x000000ff0e00720c */ /* 0x000fe20003f25270 */
[----:B--2---:R-:W-:-:S04]  /*03a0*/  FADD R5, R16, -R5 ;  /* 0x8000000510057221 */ /* 0x004fc80000000000 */
[----:B------:R-:W-:-:S04]  /*03b0*/  FADD R15, R5, R4 ;  /* 0x00000004050f7221 */ /* 0x000fc80000000000 */
[----:B------:R-:W-:-:S04]  /*03c0*/  FADD R4, R15, -R4 ;  /* 0x800000040f047221 */ /* 0x000fc80000000000 */
[----:B------:R-:W-:-:S04]  /*03d0*/  FADD R4, -R5, R4 ;  /* 0x0000000405047221 */ /* 0x000fc80000000100 */
[----:B---3--:R-:W-:-:S04]  /*03e0*/  FADD R16, -R4, -R17 ;  /* 0x8000001104107221 */ /* 0x008fc80000000100 */
[----:B------:R-:W-:-:S04]  /*03f0*/  FADD R4, R15, R16 ;  /* 0x000000100f047221 */ /* 0x000fc80000000000 */
[----:B------:R-:W-:-:S04]  /*0400*/  FADD R5, -R15, R4 ;  /* 0x000000040f057221 */ /* 0x000fc80000000100 */
[----:B------:R-:W-:Y:S01]  /*0410*/  FADD R5, -R16, R5 ;  /* 0x0000000510057221 */ /* 0x000fe20000000100 */
[----:B------:R-:W-:Y:S06]  /*0420*/  @P1 BRA `(.L_x_49) ;  /* 0xfffffffc00c41947 */ /* 0x000fec000383ffff */
.L_x_48:
[----:B------:R-:W-:Y:S05]  /*0430*/  BSYNC.RECONVERGENT B1 ;  /* 0x0000000000017941 */ /* 0x000fea0003800200 */
.L_x_47:
[----:B------:R-:W-:Y:S05]  /*0440*/  @!P0 BRA `(.L_x_46) ;  /* 0x0000000000bc8947 */ /* 0x000fea0003800000 */
.L_x_50:
[----:B------:R-:W-:-:S05]  /*0450*/  IMAD.WIDE R18, R9, 0x8, R2 ;  /* 0x0000000809127825 */ /* 0x000fca00078e0202 */
[----:B------:R-:W2:Y:S04]  /*0460*/  LDG.E R24, desc[UR6][R18.64] ;  /* 0x0000000612187981 */ /* 0x000ea8000c1e1900 */
[----:B------:R0:W3:Y:S01]  /*0470*/  LDG.E R25, desc[UR6][R18.64+0x4] ;  /* 0x0000040612197981 */ /* 0x0000e2000c1e1900 */
[----:B------:R-:W-:-:S05]  /*0480*/  IMAD.WIDE R20, R8, 0x8, R18 ;  /* 0x0000000808147825 */ /* 0x000fca00078e0212 */
[----:B------:R-:W4:Y:S04]  /*0490*/  LDG.E R13, desc[UR6][R20.64] ;  /* 0x00000006140d7981 */ /* 0x000f28000c1e1900 */
[----:B------:R-:W5:Y:S01]  /*04a0*/  LDG.E R12, desc[UR6][R20.64+0x4] ;  /* 0x00000406140c7981 */ /* 0x000f62000c1e1900 */
[----:B------:R-:W-:-:S05]  /*04b0*/  IMAD.WIDE R22, R8, 0x8, R20 ;  /* 0x0000000808167825 */ /* 0x000fca00078e0214 */
[----:B------:R-:W5:Y:S04]  /*04c0*/  LDG.E R15, desc[UR6][R22.64] ;  /* 0x00000006160f7981 */ /* 0x000f68000c1e1900 */
[----:B------:R-:W5:Y:S01]  /*04d0*/  LDG.E R14, desc[UR6][R22.64+0x4] ;  /* 0x00000406160e7981 */ /* 0x000f62000c1e1900 */
[----:B------:R-:W-:-:S05]  /*04e0*/  IMAD.WIDE R10, R8, 0x8, R22 ;  /* 0x00000008080a7825 */ /* 0x000fca00078e0216 */
[----:B------:R-:W5:Y:S04]  /*04f0*/  LDG.E R16, desc[UR6][R10.64] ;  /* 0x000000060a107981 */ /* 0x000f68000c1e1900 */
[----:B------:R1:W5:Y:S01]  /*0500*/  LDG.E R17, desc[UR6][R10.64+0x4] ;  /* 0x000004060a117981 */ /* 0x000362000c1e1900 */
[----:B------:R-:W-:-:S04]  /*0510*/  LEA R9, R8, R9, 0x2 ;  /* 0x0000000908097211 */ /* 0x000fc800078e10ff */
[----:B------:R-:W-:Y:S01]  /*0520*/  ISETP.GE.AND P0, PT, R9, UR5, PT ;  /* 0x0000000509007c0c */ /* 0x000fe2000bf06270 */
[----:B--2---:R-:W-:-:S04]  /*0530*/  FADD R5, R24, -R5 ;  /* 0x8000000518057221 */ /* 0x004fc80000000000 */
[----:B0-----:R-:W-:-:S04]  /*0540*/  FADD R19, R5, R4 ;  /* 0x0000000405137221 */ /* 0x001fc80000000000 */
[----:B------:R-:W-:-:S04]  /*0550*/  FADD R4, R19, -R4 ;  /* 0x8000000413047221 */ /* 0x000fc80000000000 */
[----:B------:R-:W-:-:S04]  /*0560*/  FADD R4, -R5, R4 ;  /* 0x0000000405047221 */ /* 0x000fc80000000100 */
[----:B---3--:R-:W-:-:S04]  /*0570*/  FADD R4, -R4, -R25 ;  /* 0x8000001904047221 */ /* 0x008fc80000000100 */
[----:B------:R-:W-:-:S04]  /*0580*/  FADD R18, R19, R4 ;  /* 0x0000000413127221 */ /* 0x000fc80000000000 */
[----:B------:R-:W-:-:S04]  /*0590*/  FADD R19, -R19, R18 ;  /* 0x0000001213137221 */ /* 0x000fc80000000100 */
[----:B------:R-:W-:-:S04]  /*05a0*/  FADD R4, -R4, R19 ;  /* 0x0000001304047221 */ /* 0x000fc80000000100 */
[----:B----4-:R-:W-:-:S04]  /*05b0*/  FADD R13, -R4, R13 ;  /* 0x0000000d040d7221 */ /* 0x010fc80000000100 */
[----:B------:R-:W-:-:S04]  /*05c0*/  FADD R5, R18, R13 ;  /* 0x0000000d12057221 */ /* 0x000fc80000000000 */
[----:B------:R-:W-:-:S04]  /*05d0*/  FADD R18, -R18, R5 ;  /* 0x0000000512127221 */ /* 0x000fc80000000100 */
[----:B------:R-:W-:-:S04]  /*05e0*/  FADD R13, -R13, R18 ;  /* 0x000000120d0d7221 */ /* 0x000fc80000000100 */
[----:B-----5:R-:W-:-:S04]  /*05f0*/  FADD R12, -R13, -R12 ;  /* 0x8000000c0d0c7221 */ /* 0x020fc80000000100 */
[----:B------:R-:W-:-:S04]  /*0600*/  FADD R4, R5, R12 ;  /* 0x0000000c05047221 */ /* 0x000fc80000000000 */
[----:B------:R-:W-:-:S04]  /*0610*/  FADD R5, -R5, R4 ;  /* 0x0000000405057221 */ /* 0x000fc80000000100 */
[----:B------:R-:W-:-:S04]  /*0620*/  FADD R12, -R12, R5 ;  /* 0x000000050c0c7221 */ /* 0x000fc80000000100 */
[----:B------:R-:W-:-:S04]  /*0630*/  FADD R15, -R12, R15 ;  /* 0x0000000f0c0f7221 */ /* 0x000fc80000000100 */
[----:B------:R-:W-:-:S04]  /*0640*/  FADD R5, R4, R15 ;  /* 0x0000000f04057221 */ /* 0x000fc80000000000 */
[----:B------:R-:W-:-:S04]  /*0650*/  FADD R4, -R4, R5 ;  /* 0x0000000504047221 */ /* 0x000fc80000000100 */
[----:B------:R-:W-:-:S04]  /*0660*/  FADD R15, -R15, R4 ;  /* 0x000000040f0f7221 */ /* 0x000fc80000000100 */
[----:B------:R-:W-:-:S04]  /*0670*/  FADD R14, -R15, -R14 ;  /* 0x8000000e0f0e7221 */ /* 0x000fc80000000100 */
[----:B------:R-:W-:-:S04]  /*0680*/  FADD R4, R5, R14 ;  /* 0x0000000e05047221 */ /* 0x000fc80000000000 */
[----:B------:R-:W-:-:S04]  /*0690*/  FADD R5, -R5, R4 ;  /* 0x0000000405057221 */ /* 0x000fc80000000100 */
[----:B------:R-:W-:-:S04]  /*06a0*/  FADD R5, -R14, R5 ;  /* 0x000000050e057221 */ /* 0x000fc80000000100 */
[----:B------:R-:W-:-:S04]  /*06b0*/  FADD R5, -R5, R16 ;  /* 0x0000001005057221 */ /* 0x000fc80000000100 */
[----:B-1----:R-:W-:-:S04]  /*06c0*/  FADD R11, R4, R5 ;  /* 0x00000005040b7221 */ /* 0x002fc80000000000 */
[----:B------:R-:W-:-:S04]  /*06d0*/  FADD R4, -R4, R11 ;  /* 0x0000000b04047221 */ /* 0x000fc80000000100 */
[----:B------:R-:W-:-:S04]  /*06e0*/  FADD R4, -R5, R4 ;  /* 0x0000000405047221 */ /* 0x000fc80000000100 */
[----:B------:R-:W-:-:S04]  /*06f0*/  FADD R10, -R4, -R17 ;  /* 0x80000011040a7221 */ /* 0x000fc80000000100 */
[----:B------:R-:W-:-:S04]  /*0700*/  FADD R4, R11, R10 ;  /* 0x0000000a0b047221 */ /* 0x000fc80000000000 */
[----:B------:R-:W-:-:S04]  /*0710*/  FADD R5, -R11, R4 ;  /* 0x000000040b057221 */ /* 0x000fc80000000100 */
[----:B------:R-:W-:Y:S01]  /*0720*/  FADD R5, -R10, R5 ;  /* 0x000000050a057221 */ /* 0x000fe20000000100 */
[----:B------:R-:W-:Y:S06]  /*0730*/  @!P0 BRA `(.L_x_50) ;  /* 0xfffffffc00448947 */ /* 0x000fec000383ffff */
.L_x_46:
[----:B------:R-:W-:Y:S05]  /*0740*/  BSYNC.RECONVERGENT B0 ;  /* 0x0000000000007941 */ /* 0x000fea0003800200 */
.L_x_45:
[----:B------:R-:W0:Y:S01]  /*0750*/  S2UR UR5, SR_CgaCtaId ;  /* 0x00000000000579c3 */ /* 0x000e220000008800 */
[----:B------:R-:W-:Y:S01]  /*0760*/  UMOV UR4, 0x400 ;  /* 0x0000040000047882 */ /* 0x000fe20000000000 */
[----:B------:R-:W-:Y:S01]  /*0770*/  ISETP.GE.U32.AND P0, PT, R6, 0x2, PT ;  /* 0x000000020600780c */ /* 0x000fe20003f06070 */
[----:B0-----:R-:W-:-:S06]  /*0780*/  ULEA UR4, UR5, UR4, 0x18 ;  /* 0x0000000405047291 */ /* 0x001fcc000f8ec0ff */
[----:B------:R-:W-:-:S05]  /*0790*/  LEA R2, R7, UR4, 0x3 ;  /* 0x0000000407027c11 */ /* 0x000fca000f8e18ff */
[----:B------:R0:W-:Y:S01]  /*07a0*/  STS.64 [R2], R4 ;  /* 0x0000000402007388 */ /* 0x0001e20000000a00 */
[----:B------:R-:W-:Y:S06]  /*07b0*/  BAR.SYNC.DEFER_BLOCKING 0x0 ;  /* 0x0000000000007b1d */ /* 0x000fec0000010000 */
[----:B------:R-:W-:Y:S05]  /*07c0*/  @!P0 BRA `(.L_x_51) ;  /* 0x0000000000548947 */ /* 0x000fea0003800000 */
.L_x_54:
[----:B------:R-:W-:Y:S01]  /*07d0*/  SHF.R.U32.HI R10, RZ, 0x1, R6 ;  /* 0x00000001ff0a7819 */ /* 0x000fe20000011606 */
[----:B------:R-:W-:Y:S03]  /*07e0*/  BSSY.RECONVERGENT B0, `(.L_x_52) ;  /* 0x000000f000007945 */ /* 0x000fe60003800200 */
[----:B------:R-:W-:-:S13]  /*07f0*/  ISETP.GE.U32.AND P0, PT, R7, R10, PT ;  /* 0x0000000a0700720c */ /* 0x000fda0003f06070 */
[----:B-1----:R-:W-:Y:S05]  /*0800*/  @P0 BRA `(.L_x_53) ;  /* 0x0000000000300947 */ /* 0x002fea0003800000 */
[----:B------:R-:W-:Y:S01]  /*0810*/  LEA R3, R10, R2, 0x3 ;  /* 0x000000020a037211 */ /* 0x000fe200078e18ff */
[----:B------:R-:W-:Y:S04]  /*0820*/  LDS.64 R8, [R2] ;  /* 0x0000000002087984 */ /* 0x000fe80000000a00 */
[----:B0-----:R-:W0:Y:S02]  /*0830*/  LDS.64 R4, [R3] ;  /* 0x0000000003047984 */ /* 0x001e240000000a00 */
[----:B0-----:R-:W-:-:S04]  /*0840*/  FADD R9, R4, -R9 ;  /* 0x8000000904097221 */ /* 0x001fc80000000000 */
[----:B------:R-:W-:-:S04]  /*0850*/  FADD R11, R9, R8 ;  /* 0x00000008090b7221 */ /* 0x000fc80000000000 */
[----:B------:R-:W-:-:S04]  /*0860*/  FADD R4, R11, -R8 ;  /* 0x800000080b047221 */ /* 0x000fc80000000000 */
[----:B------:R-:W-:-:S04]  /*0870*/  FADD R4, -R9, R4 ;  /* 0x0000000409047221 */ /* 0x000fc80000000100 */
[----:B------:R-:W-:-:S04]  /*0880*/  FADD R4, -R4, -R5 ;  /* 0x8000000504047221 */ /* 0x000fc80000000100 */
[----:B------:R-:W-:-:S04]  /*0890*/  FADD R8, R11, R4 ;  /* 0x000000040b087221 */ /* 0x000fc80000000000 */
[----:B------:R-:W-:-:S04]  /*08a0*/  FADD R9, -R11, R8 ;  /* 0x000000080b097221 */ /* 0x000fc80000000100 */
[----:B------:R-:W-:-:S05]  /*08b0*/  FADD R9, -R4, R9 ;  /* 0x0000000904097221 */ /* 0x000fca0000000100 */
[----:B------:R1:W-:Y:S02]  /*08c0*/  STS.64 [R2], R8 ;  /* 0x0000000802007388 */ /* 0x0003e40000000a00 */
.L_x_53:
[----:B------:R-:W-:Y:S05]  /*08d0*/  BSYNC.RECONVERGENT B0 ;  /* 0x0000000000007941 */ /* 0x000fea0003800200 */
.L_x_52:
[----:B------:R-:W-:Y:S01]  /*08e0*/  BAR.SYNC.DEFER_BLOCKING 0x0 ;  /* 0x0000000000007b1d */ /* 0x000fe20000010000 */
[----:B------:R-:W-:Y:S02]  /*08f0*/  ISETP.GT.U32.AND P0, PT, R6, 0x3, PT ;  /* 0x000000030600780c */ /* 0x000fe40003f04070 */
[----:B------:R-:W-:-:S11]  /*0900*/  MOV R6, R10 ;  /* 0x0000000a00067202 */ /* 0x000fd60000000f00 */
[----:B------:R-:W-:Y:S05]  /*0910*/  @P0 BRA `(.L_x_54) ;  /* 0xfffffffc00ac0947 */ /* 0x000fea000383ffff */
.L_x_51:
[----:B------:R-:W-:-:S13]  /*0920*/  ISETP.NE.AND P0, PT, R7, RZ, PT ;  /* 0x000000ff0700720c */ /* 0x000fda0003f05270 */
[----:B------:R-:W-:Y:S05]  /*0930*/  @P0 EXIT ;  /* 0x000000000000094d */ /* 0x000fea0003800000 */
[----:B------:R-:W2:Y:S01]  /*0940*/  S2UR UR5, SR_CgaCtaId ;  /* 0x00000000000579c3 */ /* 0x000ea20000008800 */
[----:B------:R-:W-:-:S07]  /*0950*/  UMOV UR4, 0x400 ;  /* 0x0000040000047882 */ /* 0x000fce0000000000 */
[----:B01----:R-:W0:Y:S01]  /*0960*/  LDC.64 R2, c[0x0][0x390] ;  /* 0x0000e400ff027b82 */ /* 0x003e220000000a00 */
[----:B--2---:R-:W-:Y:S01]  /*0970*/  ULEA UR4, UR5, UR4, 0x18 ;  /* 0x0000000405047291 */ /* 0x004fe2000f8ec0ff */
[----:B0-----:R-:W-:-:S08]  /*0980*/  IMAD.WIDE.U32 R2, R0, 0x8, R2 ;  /* 0x0000000800027825 */ /* 0x001fd000078e0002 */
[----:B------:R-:W0:Y:S04]  /*0990*/  LDS.64 R4, [UR4] ;  /* 0x00000004ff047984 */ /* 0x000e280008000a00 */
[----:B0-----:R-:W-:Y:S04]  /*09a0*/  STG.E desc[UR6][R2.64], R4 ;  /* 0x0000000402007986 */ /* 0x001fe8000c101906 */
[----:B------:R-:W-:Y:S01]  /*09b0*/  STG.E desc[UR6][R2.64+0x4], R5 ;  /* 0x0000040502007986 */ /* 0x000fe2000c101906 */
[----:B------:R-:W-:Y:S05]  /*09c0*/  EXIT ;  /* 0x000000000000794d */ /* 0x000fea0003800000 */
.L_x_55:
        /* <DEDUP_REMOVED lines=11> */
.L_x_150:


//--------------------- .text._Z15SumWithinBlocksI16KahanAccumulatorIfEfEviPKT0_PT_ --------------------------
	.section	.text._Z15SumWithinBlocksI16KahanAccumulatorIfEfEviPKT0_PT_,"ax",@progbits
	.align	128
        .global         _Z15SumWithinBlocksI16KahanAccumulatorIfEfEviPKT0_PT_
        .type           _Z15SumWithinBlocksI16KahanAccumulatorIfEfEviPKT0_PT_,@function
        .size           _Z15SumWithinBlocksI16KahanAccumulatorIfEfEviPKT0_PT_,(.L_x_151 - _Z15SumWithinBlocksI16KahanAccumulatorIfEfEviPKT0_PT_)
        .other          _Z15SumWithinBlocksI16KahanAccumulatorIfEfEviPKT0_PT_,@"STO_CUDA_ENTRY STV_DEFAULT"
_Z15SumWithinBlocksI16KahanAccumulatorIfEfEviPKT0_PT_:
.text._Z15SumWithinBlocksI16KahanAccumulatorIfEfEviPKT0_PT_:
        /* <DEDUP_REMOVED lines=31> */
[----:B------:R-:W-:-:S05]  /*01f0*/  IMAD R9, R2, R6, R9 ;  /* 0x0000000602097224 */ /* 0x000fca00078e0209 */
[----:B------:R-:W-:-:S13]  /*0200*/  ISETP.GE.U32.AND P0, PT, R9, R2, PT ;  /* 0x000000020900720c */ /* 0x000fda0003f06070 */
[----:B------:R-:W-:Y:S02]  /*0210*/  @P0 IADD3 R9, PT, PT, -R2, R9, RZ ;  /* 0x0000000902090210 */ /* 0x000fe40007ffe1ff */
[----:B------:R-:W-:Y:S02]  /*0220*/  @P0 IADD3 R7, PT, PT, R7, 0x1, RZ ;  /* 0x0000000107070810 */ /* 0x000fe40007ffe0ff */
[----:B------:R-:W-:-:S13]  /*0230*/  ISETP.GE.U32.AND P1, PT, R9, R2, PT ;  /* 0x000000020900720c */ /* 0x000fda0003f26070 */
[----:B------:R-:W-:Y:S02]  /*0240*/  @P1 IADD3 R7, PT, PT, R7, 0x1, RZ ;  /* 0x0000000107071810 */ /* 0x000fe40007ffe0ff */
        /* <DEDUP_REMOVED lines=9> */
[----:B------:R-:W-:Y:S02]  /*02e0*/  MOV R12, RZ ;  /* 0x000000ff000c7202 */ /* 0x000fe40000000f00 */
[----:B------:R-:W-:Y:S02]  /*02f0*/  LOP3.LUT R6, R6, 0x3, RZ, 0xc0, !PT ;  /* 0x0000000306067812 */ /* 0x000fe400078ec0ff */
[----:B------:R-:W-:Y:S02]  /*0300*/  MOV R7, RZ ;  /* 0x000000ff00077202 */ /* 0x000fe40000000f00 */
[----:B------:R-:W-:-:S07]  /*0310*/  IADD3 R6, PT, PT, -R6, RZ, RZ ;  /* 0x000000ff06067210 */ /* 0x000fce0007ffe1ff */
.L_x_61:
[----:B0-----:R-:W-:-:S06]  /*0320*/  IMAD.WIDE R10, R5, 0x4, R8 ;  /* 0x00000004050a7825 */ /* 0x001fcc00078e0208 */
[----:B------:R-:W2:Y:S01]  /*0330*/  LDG.E R10, desc[UR6][R10.64] ;  /* 0x000000060a0a7981 */ /* 0x000ea2000c1e1900 */
[----:B------:R-:W-:Y:S01]  /*0340*/  IADD3 R6, PT, PT, R6, 0x1, RZ ;  /* 0x0000000106067810 */ /* 0x000fe20007ffe0ff */
[----:B------:R-:W-:-:S03]  /*0350*/  IMAD.IADD R5, R2, 0x1, R5 ;  /* 0x0000000102057824 */ /* 0x000fc600078e0205 */
[----:B------:R-:W-:Y:S01]  /*0360*/  ISETP.NE.AND P0, PT, R6, RZ, PT ;  /* 0x000000ff0600720c */ /* 0x000fe20003f05270 */
[----:B--2---:R-:W-:-:S04]  /*0370*/  FADD R7, R10, -R7 ;  /* 0x800000070a077221 */ /* 0x004fc80000000000 */
[----:B------:R-:W-:-:S04]  /*0380*/  FADD R13, R7, R12 ;  /* 0x0000000c070d7221 */ /* 0x000fc80000000000 */
[----:B------:R-:W-:-:S04]  /*0390*/  FADD R12, R13, -R12 ;  /* 0x8000000c0d0c7221 */ /* 0x000fc80000000000 */
[----:B------:R-:W-:Y:S01]  /*03a0*/  FADD R7, -R7, R12 ;  /* 0x0000000c07077221 */ /* 0x000fe20000000100 */
[----:B------:R-:W-:Y:S01]  /*03b0*/  MOV R12, R13 ;  /* 0x0000000d000c7202 */ /* 0x000fe20000000f00 */
[----:B------:R-:W-:Y:S06]  /*03c0*/  @P0 BRA `(.L_x_61) ;  /* 0xfffffffc00d40947 */ /* 0x000fec000383ffff */
[----:B------:R-:W-:Y:S05]  /*03d0*/  BSYNC.RECONVERGENT B2 ;  /* 0x0000000000027941 */ /* 0x000fea0003800200 */
.L_x_60:
[----:B------:R-:W-:-:S07]  /*03e0*/  MOV R6, R13 ;  /* 0x0000000d00067202 */ /* 0x000fce0000000f00 */
.L_x_59:
[----:B------:R-:W-:Y:S05]  /*03f0*/  BSYNC.RECONVERGENT B1 ;  /* 0x0000000000017941 */ /* 0x000fea0003800200 */
.L_x_58:
[----:B------:R-:W0:Y:S01]  /*0400*/  LDC.64 R8, c[0x0][0x388] ;  /* 0x0000e200ff087b82 */ /* 0x000e220000000a00 */
[----:B------:R-:W-:-:S13]  /*0410*/  ISETP.GE.U32.AND P0, PT, R14, 0x3, PT ;  /* 0x000000030e00780c */ /* 0x000fda0003f06070 */
[----:B------:R-:W-:Y:S05]  /*0420*/  @!P0 BRA `(.L_x_57) ;  /* 0x00000000006c8947 */ /* 0x000fea0003800000 */
.L_x_62:
[----:B0-----:R-:W-:-:S05]  /*0430*/  IMAD.WIDE R16, R5, 0x4, R8 ;  /* 0x0000000405107825 */ /* 0x001fca00078e0208 */
[----:B------:R-:W2:Y:S01]  /*0440*/  LDG.E R18, desc[UR6][R16.64] ;  /* 0x0000000610127981 */ /* 0x000ea2000c1e1900 */
[----:B------:R-:W-:-:S05]  /*0450*/  IMAD.WIDE R10, R2, 0x4, R16 ;  /* 0x00000004020a7825 */ /* 0x000fca00078e0210 */
[----:B------:R-:W3:Y:S01]  /*0460*/  LDG.E R21, desc[UR6][R10.64] ;  /* 0x000000060a157981 */ /* 0x000ee2000c1e1900 */
[----:B------:R-:W-:-:S05]  /*0470*/  IMAD.WIDE R12, R2, 0x4, R10 ;  /* 0x00000004020c7825 */ /* 0x000fca00078e020a */
[----:B------:R-:W4:Y:S01]  /*0480*/  LDG.E R20, desc[UR6][R12.64] ;  /* 0x000000060c147981 */ /* 0x000f22000c1e1900 */
[----:B------:R-:W-:-:S06]  /*0490*/  IMAD.WIDE R14, R2, 0x4, R12 ;  /* 0x00000004020e7825 */ /* 0x000fcc00078e020c */
[----:B------:R-:W5:Y:S01]  /*04a0*/  LDG.E R15, desc[UR6][R14.64] ;  /* 0x000000060e0f7981 */ /* 0x000f62000c1e1900 */
[----:B------:R-:W-:-:S04]  /*04b0*/  LEA R5, R2, R5, 0x2 ;  /* 0x0000000502057211 */ /* 0x000fc800078e10ff */
[----:B------:R-:W-:Y:S01]  /*04c0*/  ISETP.GE.AND P0, PT, R5, UR5, PT ;  /* 0x0000000505007c0c */ /* 0x000fe2000bf06270 */
[----:B--2---:R-:W-:-:S04]  /*04d0*/  FADD R7, R18, -R7 ;  /* 0x8000000712077221 */ /* 0x004fc80000000000 */
[----:B------:R-:W-:-:S04]  /*04e0*/  FADD R19, R7, R6 ;  /* 0x0000000607137221 */ /* 0x000fc80000000000 */
[----:B------:R-:W-:-:S04]  /*04f0*/  FADD R6, R19, -R6 ;  /* 0x8000000613067221 */ /* 0x000fc80000000000 */
[----:B------:R-:W-:-:S04]  /*0500*/  FADD R6, -R7, R6 ;  /* 0x0000000607067221 */ /* 0x000fc80000000100 */
[----:B---3--:R-:W-:-:S04]  /*0510*/  FADD R6, -R6, R21 ;  /* 0x0000001506067221 */ /* 0x008fc80000000100 */
[----:B------:R-:W-:-:S04]  /*0520*/  FADD R16, R19, R6 ;  /* 0x0000000613107221 */ /* 0x000fc80000000000 */
[----:B------:R-:W-:-:S04]  /*0530*/  FADD R19, -R19, R16 ;  /* 0x0000001013137221 */ /* 0x000fc80000000100 */
[----:B------:R-:W-:-:S04]  /*0540*/  FADD R19, -R6, R19 ;  /* 0x0000001306137221 */ /* 0x000fc80000000100 */
[----:B----4-:R-:W-:-:S04]  /*0550*/  FADD R19, -R19, R20 ;  /* 0x0000001413137221 */ /* 0x010fc80000000100 */
[----:B------:R-:W-:-:S04]  /*0560*/  FADD R7, R16, R19 ;  /* 0x0000001310077221 */ /* 0x000fc80000000000 */
[----:B------:R-:W-:-:S04]  /*0570*/  FADD R16, -R16, R7 ;  /* 0x0000000710107221 */ /* 0x000fc80000000100 */
[----:B------:R-:W-:-:S04]  /*0580*/  FADD R16, -R19, R16 ;  /* 0x0000001013107221 */ /* 0x000fc80000000100 */
[----:B-----5:R-:W-:-:S04]  /*0590*/  FADD R16, -R16, R15 ;  /* 0x0000000f10107221 */ /* 0x020fc80000000100 */
[----:B------:R-:W-:-:S04]  /*05a0*/  FADD R6, R7, R16 ;  /* 0x0000001007067221 */ /* 0x000fc80000000000 */
[----:B------:R-:W-:-:S04]  /*05b0*/  FADD R7, -R7, R6 ;  /* 0x0000000607077221 */ /* 0x000fc80000000100 */
[----:B------:R-:W-:Y:S01]  /*05c0*/  FADD R7, -R16, R7 ;  /* 0x0000000710077221 */ /* 0x000fe20000000100 */
[----:B------:R-:W-:Y:S06]  /*05d0*/  @!P0 BRA `(.L_x_62) ;  /* 0xfffffffc00948947 */ /* 0x000fec000383ffff */
.L_x_57:
[----:B------:R-:W-:Y:S05]  /*05e0*/  BSYNC.RECONVERGENT B0 ;  /* 0x0000000000007941 */ /* 0x000fea0003800200 */
.L_x_56:
[----:B------:R-:W1:Y:S01]  /*05f0*/  S2UR UR5, SR_CgaCtaId ;  /* 0x00000000000579c3 */ /* 0x000e620000008800 */
[----:B------:R-:W-:Y:S01]  /*0600*/  UMOV UR4, 0x400 ;  /* 0x0000040000047882 */ /* 0x000fe20000000000 */
[----:B------:R-:W-:Y:S01]  /*0610*/  ISETP.GE.U32.AND P0, PT, R4, 0x2, PT ;  /* 0x000000020400780c */ /* 0x000fe20003f06070 */
[----:B-1----:R-:W-:-:S06]  /*0620*/  ULEA UR4, UR5, UR4, 0x18 ;  /* 0x0000000405047291 */ /* 0x002fcc000f8ec0ff */
[----:B------:R-:W-:-:S05]  /*0630*/  LEA R2, R3, UR4, 0x3 ;  /* 0x0000000403027c11 */ /* 0x000fca000f8e18ff */
[----:B------:R1:W-:Y:S01]  /*0640*/  STS.64 [R2], R6 ;  /* 0x0000000602007388 */ /* 0x0003e20000000a00 */
[----:B------:R-:W-:Y:S06]  /*0650*/  BAR.SYNC.DEFER_BLOCKING 0x0 ;  /* 0x0000000000007b1d */ /* 0x000fec0000010000 */
[----:B------:R-:W-:Y:S05]  /*0660*/  @!P0 BRA `(.L_x_63) ;  /* 0x0000000000548947 */ /* 0x000fea0003800000 */
.L_x_66:
[----:B------:R-:W-:Y:S01]  /*0670*/  SHF.R.U32.HI R10, RZ, 0x1, R4 ;  /* 0x00000001ff0a7819 */ /* 0x000fe20000011604 */
[----:B------:R-:W-:Y:S03]  /*0680*/  BSSY.RECONVERGENT B0, `(.L_x_64) ;  /* 0x000000f000007945 */ /* 0x000fe60003800200 */
[----:B------:R-:W-:-:S13]  /*0690*/  ISETP.GE.U32.AND P0, PT, R3, R10, PT ;  /* 0x0000000a0300720c */ /* 0x000fda0003f06070 */
[----:B--2---:R-:W-:Y:S05]  /*06a0*/  @P0 BRA `(.L_x_65) ;  /* 0x0000000000300947 */ /* 0x004fea0003800000 */
[----:B------:R-:W-:Y:S01]  /*06b0*/  LEA R5, R10, R2, 0x3 ;  /* 0x000000020a057211 */ /* 0x000fe200078e18ff */
[----:B0-----:R-:W-:Y:S04]  /*06c0*/  LDS.64 R8, [R2] ;  /* 0x0000000002087984 */ /* 0x001fe80000000a00 */
[----:B-1----:R-:W0:Y:S02]  /*06d0*/  LDS.64 R6, [R5] ;  /* 0x0000000005067984 */ /* 0x002e240000000a00 */
        /* <DEDUP_REMOVED lines=9> */
.L_x_65:
[----:B------:R-:W-:Y:S05]  /*0770*/  BSYNC.RECONVERGENT B0 ;  /* 0x0000000000007941 */ /* 0x000fea0003800200 */
.L_x_64:
[----:B------:R-:W-:Y:S01]  /*0780*/  BAR.SYNC.DEFER_BLOCKING 0x0 ;  /* 0x0000000000007b1d */ /* 0x000fe20000010000 */
[----:B------:R-:W-:Y:S02]  /*0790*/  ISETP.GT.U32.AND P0, PT, R4, 0x3, PT ;  /* 0x000000030400780c */ /* 0x000fe40003f04070 */
[----:B------:R-:W-:-:S11]  /*07a0*/  MOV R4, R10 ;  /* 0x0000000a00047202 */ /* 0x000fd60000000f00 */
[----:B------:R-:W-:Y:S05]  /*07b0*/  @P0 BRA `(.L_x_66) ;  /* 0xfffffffc00ac0947 */ /* 0x000fea000383ffff */
.L_x_63:
[----:B------:R-:W-:-:S13]  /*07c0*/  ISETP.NE.AND P0, PT, R3, RZ, PT ;  /* 0x000000ff0300720c */ /* 0x000fda0003f05270 */
[----:B------:R-:W-:Y:S05]  /*07d0*/  @P0 EXIT ;  /* 0x000000000000094d */ /* 0x000fea0003800000 */
[----:B------:R-:W3:Y:S01]  /*07e0*/  S2UR UR5, SR_CgaCtaId ;  /* 0x00000000000579c3 */ /* 0x000ee20000008800 */
[----:B------:R-:W-:-:S07]  /*07f0*/  UMOV UR4, 0x400 ;  /* 0x0000040000047882 */ /* 0x000fce0000000000 */
[----:B-12---:R-:W1:Y:S01]  /*0800*/  LDC.64 R2, c[0x0][0x390] ;  /* 0x0000e400ff027b82 */ /* 0x006e620000000a00 */
[----:B---3--:R-:W-:Y:S01]  /*0810*/  ULEA UR4, UR5, UR4, 0x18 ;  /* 0x0000000405047291 */ /* 0x008fe2000f8ec0ff */
[----:B-1----:R-:W-:-:S08]  /*0820*/  IMAD.WIDE.U32 R2, R0, 0x8, R2 ;  /* 0x0000000800027825 */ /* 0x002fd000078e0002 */
[----:B------:R-:W1:Y:S04]  /*0830*/  LDS.64 R4, [UR4] ;  /* 0x00000004ff047984 */ /* 0x000e680008000a00 */
[----:B-1----:R-:W-:Y:S04]  /*0840*/  STG.E desc[UR6][R2.64], R4 ;  /* 0x0000000402007986 */ /* 0x002fe8000c101906 */
[----:B------:R-:W-:Y:S01]  /*0850*/  STG.E desc[UR6][R2.64+0x4], R5 ;  /* 0x0000040502007986 */ /* 0x000fe2000c101906 */
[----:B------:R-:W-:Y:S05]  /*0860*/  EXIT ;  /* 0x000000000000794d */ /* 0x000fea0003800000 */
.L_x_67:
        /* <DEDUP_REMOVED lines=9> */
.L_x_151:


//--------------------- .text._Z15SumWithinBlocksIddEviPKT0_PT_ --------------------------
	.section	.text._Z15SumWithinBlocksIddEviPKT0_PT_,"ax",@progbits
	.align	128
        .global         _Z15SumWithinBlocksIddEviPKT0_PT_
        .type           _Z15SumWithinBlocksIddEviPKT0_PT_,@function
        .size           _Z15SumWithinBlocksIddEviPKT0_PT_,(.L_x_152 - _Z15SumWithinBlocksIddEviPKT0_PT_)
        .other          _Z15SumWithinBlocksIddEviPKT0_PT_,@"STO_CUDA_ENTRY STV_DEFAULT"
_Z15SumWithinBlocksIddEviPKT0_PT_:
.text._Z15SumWithinBlocksIddEviPKT0_PT_:
        /* <DEDUP_REMOVED lines=9> */
[----:B-1----:R-:W-:-:S02]  /*0090*/  IMAD.U32 R4, RZ, RZ, UR4 ;  /* 0x00000004ff047e24 */ /* 0x002fc4000f8e00ff */
        /* <DEDUP_REMOVED lines=16> */
[----:B0-----:R-:W-:Y:S02]  /*01a0*/  HFMA2 R6, -RZ, RZ, 0, 0 ;  /* 0x00000000ff067431 */ /* 0x001fe400000001ff */
[----:B-1----:R-:W-:-:S04]  /*01b0*/  IMAD R13, R13, R7, RZ ;  /* 0x000000070d0d7224 */ /* 0x002fc800078e02ff */
[----:B------:R-:W-:-:S06]  /*01c0*/  IMAD.HI.U32 R7, R7, R13, R6 ;  /* 0x0000000d07077227 */ /* 0x000fcc00078e0006 */
[----:B------:R-:W-:-:S04]  /*01d0*/  IMAD.HI.U32 R7, R7, R8, RZ ;  /* 0x0000000807077227 */ /* 0x000fc800078e00ff */
[----:B------:R-:W-:-:S04]  /*01e0*/  IMAD.MOV R6, RZ, RZ, -R7 ;  /* 0x000000ffff067224 */ /* 0x000fc800078e0a07 */
[----:B------:R-:W-:-:S05]  /*01f0*/  IMAD R8, R5, R6, R8 ;  /* 0x0000000605087224 */ /* 0x000fca00078e0208 */
[----:B------:R-:W-:-:S13]  /*0200*/  ISETP.GE.U32.AND P0, PT, R8, R5, PT ;  /* 0x000000050800720c */ /* 0x000fda0003f06070 */
[----:B------:R-:W-:Y:S02]  /*0210*/  @P0 IMAD.IADD R8, R8, 0x1, -R5 ;  /* 0x0000000108080824 */ /* 0x000fe400078e0a05 */
[----:B------:R-:W-:-:S03]  /*0220*/  @P0 VIADD R7, R7, 0x1 ;  /* 0x0000000107070836 */ /* 0x000fc60000000000 */
[----:B------:R-:W-:-:S13]  /*0230*/  ISETP.GE.U32.AND P1, PT, R8, R5, PT ;  /* 0x000000050800720c */ /* 0x000fda0003f26070 */
[----:B------:R-:W-:Y:S02]  /*0240*/  @P1 IADD3 R7, PT, PT, R7, 0x1, RZ ;  /* 0x0000000107071810 */ /* 0x000fe40007ffe0ff */
[----:B------:R-:W-:-:S05]  /*0250*/  @!P2 LOP3.LUT R7, RZ, R5, RZ, 0x33, !PT ;  /* 0x00000005ff07a212 */ /* 0x000fca00078e33ff */
[----:B------:R-:W-:-:S05]  /*0260*/  IMAD.IADD R8, R10, 0x1, R7 ;  /* 0x000000010a087824 */ /* 0x000fca00078e0207 */
[C---:B------:R-:W-:Y:S02]  /*0270*/  LOP3.LUT R6, R8.reuse, 0x3, RZ, 0xc0, !PT ;  /* 0x0000000308067812 */ /* 0x040fe400078ec0ff */
[----:B------:R-:W-:Y:S02]  /*0280*/  ISETP.GE.U32.AND P1, PT, R8, 0x3, PT ;  /* 0x000000030800780c */ /* 0x000fe40003f26070 */
[----:B------:R-:W-:Y:S02]  /*0290*/  ISETP.NE.AND P0, PT, R6, 0x3, PT ;  /* 0x000000030600780c */ /* 0x000fe40003f05270 */
[----:B------:R-:W-:-:S11]  /*02a0*/  CS2R R6, SRZ ;  /* 0x0000000000067805 */ /* 0x000fd6000001ff00 */
[----:B------:R-:W-:Y:S05]  /*02b0*/  @!P0 BRA `(.L_x_71) ;  /* 0x0000000000308947 */ /* 0x000fea0003800000 */
[----:B------:R-:W0:Y:S01]  /*02c0*/  LDC.64 R10, c[0x0][0x388] ;  /* 0x0000e200ff0a7b82 */ /* 0x000e220000000a00 */
[----:B------:R-:W-:-:S05]  /*02d0*/  VIADD R6, R8, 0x1 ;  /* 0x0000000108067836 */ /* 0x000fca0000000000 */
[----:B------:R-:W-:Y:S02]  /*02e0*/  LOP3.LUT R8, R6, 0x3, RZ, 0xc0, !PT ;  /* 0x0000000306087812 */ /* 0x000fe400078ec0ff */
[----:B------:R-:W-:-:S03]  /*02f0*/  CS2R R6, SRZ ;  /* 0x0000000000067805 */ /* 0x000fc6000001ff00 */
[----:B------:R-:W-:-:S07]  /*0300*/  IMAD.MOV R12, RZ, RZ, -R8 ;  /* 0x000000ffff0c7224 */ /* 0x000fce00078e0a08 */
.L_x_72:
[----:B0-----:R-:W-:-:S06]  /*0310*/  IMAD.WIDE R8, R0, 0x8, R10 ;  /* 0x0000000800087825 */ /* 0x001fcc00078e020a */
[----:B------:R-:W2:Y:S01]  /*0320*/  LDG.E.64 R8, desc[UR6][R8.64] ;  /* 0x0000000608087981 */ /* 0x000ea2000c1e1b00 */
[----:B------:R-:W-:Y:S01]  /*0330*/  IADD3 R12, PT, PT, R12, 0x1, RZ ;  /* 0x000000010c0c7810 */ /* 0x000fe20007ffe0ff */
[----:B------:R-:W-:-:S03]  /*0340*/  IMAD.IADD R0, R5, 0x1, R0 ;  /* 0x0000000105007824 */ /* 0x000fc600078e0200 */
[----:B------:R-:W-:Y:S01]  /*0350*/  ISETP.NE.AND P0, PT, R12, RZ, PT ;  /* 0x000000ff0c00720c */ /* 0x000fe20003f05270 */
[----:B--2---:R-:W-:-:S12]  /*0360*/  DADD R6, R8, R6 ;  /* 0x0000000008067229 */ /* 0x004fd80000000006 */
[----:B------:R-:W-:Y:S05]  /*0370*/  @P0 BRA `(.L_x_72) ;  /* 0xfffffffc00e40947 */ /* 0x000fea000383ffff */
.L_x_71:
[----:B------:R-:W-:Y:S05]  /*0380*/  BSYNC.RECONVERGENT B1 ;  /* 0x0000000000017941 */ /* 0x000fea0003800200 */
.L_x_70:
[----:B------:R-:W-:Y:S05]  /*0390*/  @!P1 BRA `(.L_x_69) ;  /* 0x0000000000409947 */ /* 0x000fea0003800000 */
.L_x_73:
[----:B------:R-:W0:Y:S02]  /*03a0*/  LDC.64 R8, c[0x0][0x388] ;  /* 0x0000e200ff087b82 */ /* 0x000e240000000a00 */
        /* <DEDUP_REMOVED lines=8> */
[----:B------:R-:W-:-:S05]  /*0430*/  IMAD R0, R5, 0x4, R0 ;  /* 0x0000000405007824 */ /* 0x000fca00078e0200 */
[----:B------:R-:W-:Y:S01]  /*0440*/  ISETP.GE.AND P0, PT, R0, UR5, PT ;  /* 0x0000000500007c0c */ /* 0x000fe2000bf06270 */
[----:B--2---:R-:W-:-:S08]  /*0450*/  DADD R8, R8, R6 ;  /* 0x0000000008087229 */ /* 0x004fd00000000006 */
[----:B---3--:R-:W-:-:S08]  /*0460*/  DADD R8, R8, R12 ;  /* 0x0000000008087229 */ /* 0x008fd0000000000c */
[----:B----4-:R-:W-:-:S08]  /*0470*/  DADD R8, R8, R16 ;  /* 0x0000000008087229 */ /* 0x010fd00000000010 */
[----:B-----5:R-:W-:Y:S01]  /*0480*/  DADD R6, R8, R18 ;  /* 0x0000000008067229 */ /* 0x020fe20000000012 */
[----:B------:R-:W-:Y:S10]  /*0490*/  @!P0 BRA `(.L_x_73) ;  /* 0xfffffffc00c08947 */ /* 0x000ff4000383ffff */
.L_x_69:
[----:B------:R-:W-:Y:S05]  /*04a0*/  BSYNC.RECONVERGENT B0 ;  /* 0x0000000000007941 */ /* 0x000fea0003800200 */
.L_x_68:
[----:B------:R-:W0:Y:S01]  /*04b0*/  S2UR UR5, SR_CgaCtaId ;  /* 0x00000000000579c3 */ /* 0x000e220000008800 */
[----:B------:R-:W-:Y:S01]  /*04c0*/  UMOV UR4, 0x400 ;  /* 0x0000040000047882 */ /* 0x000fe20000000000 */
[----:B------:R-:W-:Y:S02]  /*04d0*/  ISETP.GE.U32.AND P1, PT, R4, 0x2, PT ;  /* 0x000000020400780c */ /* 0x000fe40003f26070 */
[----:B------:R-:W-:Y:S01]  /*04e0*/  ISETP.NE.AND P0, PT, R3, RZ, PT ;  /* 0x000000ff0300720c */ /* 0x000fe20003f05270 */
[----:B0-----:R-:W-:-:S06]  /*04f0*/  ULEA UR4, UR5, UR4, 0x18 ;  /* 0x0000000405047291 */ /* 0x001fcc000f8ec0ff */
[----:B------:R-:W-:-:S05]  /*0500*/  LEA R5, R3, UR4, 0x3 ;  /* 0x0000000403057c11 */ /* 0x000fca000f8e18ff */
[----:B------:R0:W-:Y:S01]  /*0510*/  STS.64 [R5], R6 ;  /* 0x0000000605007388 */ /* 0x0001e20000000a00 */
[----:B------:R-:W-:Y:S06]  /*0520*/  BAR.SYNC.DEFER_BLOCKING 0x0 ;  /* 0x0000000000007b1d */ /* 0x000fec0000010000 */
[----:B------:R-:W-:Y:S05]  /*0530*/  @!P1 BRA `(.L_x_74) ;  /* 0x00000000002c9947 */ /* 0x000fea0003800000 */
.L_x_75:
[----:B------:R-:W-:-:S04]  /*0540*/  SHF.R.U32.HI R10, RZ, 0x1, R4 ;  /* 0x00000001ff0a7819 */ /* 0x000fc80000011604 */
[----:B------:R-:W-:-:S13]  /*0550*/  ISETP.GE.U32.AND P1, PT, R3, R10, PT ;  /* 0x0000000a0300720c */ /* 0x000fda0003f26070 */
[----:B------:R-:W-:Y:S01]  /*0560*/  @!P1 LEA R0, R10, R5, 0x3 ;  /* 0x000000050a009211 */ /* 0x000fe200078e18ff */
[----:B------:R-:W-:Y:S04]  /*0570*/  @!P1 LDS.64 R8, [R5] ;  /* 0x0000000005089984 */ /* 0x000fe80000000a00 */
[----:B0-----:R-:W0:Y:S02]  /*0580*/  @!P1 LDS.64 R6, [R0] ;  /* 0x0000000000069984 */ /* 0x001e240000000a00 */
[----:B0-----:R-:W-:-:S07]  /*0590*/  @!P1 DADD R6, R6, R8 ;  /* 0x0000000006069229 */ /* 0x001fce0000000008 */
[----:B------:R1:W-:Y:S01]  /*05a0*/  @!P1 STS.64 [R5], R6 ;  /* 0x0000000605009388 */ /* 0x0003e20000000a00 */
[----:B------:R-:W-:Y:S01]  /*05b0*/  BAR.SYNC.DEFER_BLOCKING 0x0 ;  /* 0x0000000000007b1d */ /* 0x000fe20000010000 */
[----:B------:R-:W-:Y:S01]  /*05c0*/  ISETP.GT.U32.AND P1, PT, R4, 0x3, PT ;  /* 0x000000030400780c */ /* 0x000fe20003f24070 */
[----:B------:R-:W-:-:S12]  /*05d0*/  IMAD.MOV.U32 R4, RZ, RZ, R10 ;  /* 0x000000ffff047224 */ /* 0x000fd800078e000a */
[----:B-1----:R-:W-:Y:S05]  /*05e0*/  @P1 BRA `(.L_x_75) ;  /* 0xfffffffc00d41947 */ /* 0x002fea000383ffff */
.L_x_74:
[----:B------:R-:W-:Y:S05]  /*05f0*/  @P0 EXIT ;  /* 0x000000000000094d */ /* 0x000fea0003800000 */
[----:B------:R-:W1:Y:S01]  /*0600*/  S2UR UR5, SR_CgaCtaId ;  /* 0x00000000000579c3 */ /* 0x000e620000008800 */
[----:B------:R-:W-:-:S07]  /*0610*/  UMOV UR4, 0x400 ;  /* 0x0000040000047882 */ /* 0x000fce0000000000 */
[----:B0-----:R-:W0:Y:S01]  /*0620*/  LDC.64 R6, c[0x0][0x390] ;  /* 0x0000e400ff067b82 */ /* 0x001e220000000a00 */
[----:B-1----:R-:W-:Y:S01]  /*0630*/  ULEA UR4, UR5, UR4, 0x18 ;  /* 0x0000000405047291 */ /* 0x002fe2000f8ec0ff */
[----:B0-----:R-:W-:-:S08]  /*0640*/  IMAD.WIDE.U32 R2, R2, 0x8, R6 ;  /* 0x0000000802027825 */ /* 0x001fd000078e0006 */
[----:B------:R-:W0:Y:S04]  /*0650*/  LDS.64 R4, [UR4] ;  /* 0x00000004ff047984 */ /* 0x000e280008000a00 */
[----:B0-----:R-:W-:Y:S01]  /*0660*/  STG.E.64 desc[UR6][R2.64], R4 ;  /* 0x0000000402007986 */ /* 0x001fe2000c101b06 */
[----:B------:R-:W-:Y:S05]  /*0670*/  EXIT ;  /* 0x000000000000794d */ /* 0x000fea0003800000 */
.L_x_76:
        /* <DEDUP_REMOVED lines=16> */
.L_x_152:


//--------------------- .text._Z15SumWithinBlocksIdfEviPKT0_PT_ --------------------------
	.section	.text._Z15SumWithinBlocksIdfEviPKT0_PT_,"ax",@progbits
	.align	128
        .global         _Z15SumWithinBlocksIdfEviPKT0_PT_
        .type           _Z15SumWithinBlocksIdfEviPKT0_PT_,@function
        .size           _Z15SumWithinBlocksIdfEviPKT0_PT_,(.L_x_153 - _Z15SumWithinBlocksIdfEviPKT0_PT_)
        .other          _Z15SumWithinBlocksIdfEviPKT0_PT_,@"STO_CUDA_ENTRY STV_DEFAULT"
_Z15SumWithinBlocksIdfEviPKT0_PT_:
.text._Z15SumWithinBlocksIdfEviPKT0_PT_:
        /* <DEDUP_REMOVED lines=31> */
[----:B------:R-:W-:Y:S02]  /*01f0*/  IMAD R9, R6, R2, R9 ;  /* 0x0000000206097224 */ /* 0x000fe400078e0209 */
[----:B------:R-:W0:Y:S03]  /*0200*/  LDC.64 R2, c[0x0][0x388] ;  /* 0x0000e200ff027b82 */ /* 0x000e260000000a00 */
        /* <DEDUP_REMOVED lines=16> */
[----:B------:R-:W-:-:S07]  /*0310*/  IMAD.MOV R16, RZ, RZ, -R12 ;  /* 0x000000ffff107224 */ /* 0x000fce00078e0a0c */
.L_x_81:
[----:B0-----:R-:W-:-:S06]  /*0320*/  IMAD.WIDE R12, R5, 0x4, R10 ;  /* 0x00000004050c7825 */ /* 0x001fcc00078e020a */
[----:B------:R-:W2:Y:S01]  /*0330*/  LDG.E R12, desc[UR6][R12.64] ;  /* 0x000000060c0c7981 */ /* 0x000ea2000c1e1900 */
[----:B------:R-:W-:Y:S01]  /*0340*/  IADD3 R16, PT, PT, R16, 0x1, RZ ;  /* 0x0000000110107810 */ /* 0x000fe20007ffe0ff */
[----:B------:R-:W-:-:S03]  /*0350*/  IMAD.IADD R5, R6, 0x1, R5 ;  /* 0x0000000106057824 */ /* 0x000fc600078e0205 */
[----:B------:R-:W-:Y:S01]  /*0360*/  ISETP.NE.AND P0, PT, R16, RZ, PT ;  /* 0x000000ff1000720c */ /* 0x000fe20003f05270 */
[----:B--2---:R-:W0:Y:S02]  /*0370*/  F2F.F64.F32 R14, R12 ;  /* 0x0000000c000e7310 */ /* 0x004e240000201800 */
[----:B0-----:R-:W-:-:S10]  /*0380*/  DADD R8, R14, R8 ;  /* 0x000000000e087229 */ /* 0x001fd40000000008 */
[----:B------:R-:W-:Y:S05]  /*0390*/  @P0 BRA `(.L_x_81) ;  /* 0xfffffffc00e00947 */ /* 0x000fea000383ffff */
.L_x_80:
[----:B------:R-:W-:Y:S05]  /*03a0*/  BSYNC.RECONVERGENT B1 ;  /* 0x0000000000017941 */ /* 0x000fea0003800200 */
.L_x_79:
[----:B------:R-:W-:Y:S05]  /*03b0*/  @!P1 BRA `(.L_x_78) ;  /* 0x00000000004c9947 */ /* 0x000fea0003800000 */
.L_x_82:
[----:B------:R-:W-:-:S05]  /*03c0*/  IMAD.WIDE R20, R5, 0x4, R2 ;  /* 0x0000000405147825 */ /* 0x000fca00078e0202 */
[----:B------:R-:W2:Y:S01]  /*03d0*/  LDG.E R22, desc[UR6][R20.64] ;  /* 0x0000000614167981 */ /* 0x000ea2000c1e1900 */
[----:B------:R-:W-:-:S05]  /*03e0*/  IMAD.WIDE R12, R6, 0x4, R20 ;  /* 0x00000004060c7825 */ /* 0x000fca00078e0214 */
[----:B------:R-:W3:Y:S01]  /*03f0*/  LDG.E R23, desc[UR6][R12.64] ;  /* 0x000000060c177981 */ /* 0x000ee2000c1e1900 */
[----:B------:R-:W-:-:S05]  /*0400*/  IMAD.WIDE R16, R6, 0x4, R12 ;  /* 0x0000000406107825 */ /* 0x000fca00078e020c */
[----:B------:R-:W4:Y:S01]  /*0410*/  LDG.E R24, desc[UR6][R16.64] ;  /* 0x0000000610187981 */ /* 0x000f22000c1e1900 */
[----:B------:R-:W-:-:S06]  /*0420*/  IMAD.WIDE R18, R6, 0x4, R16 ;  /* 0x0000000406127825 */ /* 0x000fcc00078e0210 */
[----:B------:R-:W5:Y:S01]  /*0430*/  LDG.E R18, desc[UR6][R18.64] ;  /* 0x0000000612127981 */ /* 0x000f62000c1e1900 */
[----:B------:R-:W-:-:S05]  /*0440*/  IMAD R5, R6, 0x4, R5 ;  /* 0x0000000406057824 */ /* 0x000fca00078e0205 */
[----:B------:R-:W-:Y:S01]  /*0450*/  ISETP.GE.AND P0, PT, R5, UR5, PT ;  /* 0x0000000505007c0c */ /* 0x000fe2000bf06270 */
[----:B--2---:R-:W0:Y:S08]  /*0460*/  F2F.F64.F32 R10, R22 ;  /* 0x00000016000a7310 */ /* 0x004e300000201800 */
[----:B---3--:R-:W1:Y:S01]  /*0470*/  F2F.F64.F32 R14, R23 ;  /* 0x00000017000e7310 */ /* 0x008e620000201800 */
[----:B0-----:R-:W-:-:S07]  /*0480*/  DADD R10, R10, R8 ;  /* 0x000000000a0a7229 */ /* 0x001fce0000000008 */
[----:B----4-:R-:W0:Y:S01]  /*0490*/  F2F.F64.F32 R8, R24 ;  /* 0x0000001800087310 */ /* 0x010e220000201800 */
[----:B-1----:R-:W-:-:S07]  /*04a0*/  DADD R10, R10, R14 ;  /* 0x000000000a0a7229 */ /* 0x002fce000000000e */
[----:B-----5:R-:W1:Y:S01]  /*04b0*/  F2F.F64.F32 R14, R18 ;  /* 0x00000012000e7310 */ /* 0x020e620000201800 */
[----:B0-----:R-:W-:-:S08]  /*04c0*/  DADD R8, R10, R8 ;  /* 0x000000000a087229 */ /* 0x001fd00000000008 */
[----:B-1----:R-:W-:Y:S01]  /*04d0*/  DADD R8, R8, R14 ;  /* 0x0000000008087229 */ /* 0x002fe2000000000e */
[----:B------:R-:W-:Y:S10]  /*04e0*/  @!P0 BRA `(.L_x_82) ;  /* 0xfffffffc00b48947 */ /* 0x000ff4000383ffff */
.L_x_78:
[----:B------:R-:W-:Y:S05]  /*04f0*/  BSYNC.RECONVERGENT B0 ;  /* 0x0000000000007941 */ /* 0x000fea0003800200 */
.L_x_77:
        /* <DEDUP_REMOVED lines=9> */
.L_x_84:
[----:B------:R-:W-:-:S04]  /*0590*/  SHF.R.U32.HI R10, RZ, 0x1, R4 ;  /* 0x00000001ff0a7819 */ /* 0x000fc80000011604 */
[----:B------:R-:W-:-:S13]  /*05a0*/  ISETP.GE.U32.AND P1, PT, R7, R10, PT ;  /* 0x0000000a0700720c */ /* 0x000fda0003f26070 */
[----:B------:R-:W-:Y:S01]  /*05b0*/  @!P1 LEA R6, R10, R5, 0x3 ;  /* 0x000000050a069211 */ /* 0x000fe200078e18ff */
[----:B0-----:R-:W-:Y:S04]  /*05c0*/  @!P1 LDS.64 R8, [R5] ;  /* 0x0000000005089984 */ /* 0x001fe80000000a00 */
[----:B------:R-:W0:Y:S02]  /*05d0*/  @!P1 LDS.64 R2, [R6] ;  /* 0x0000000006029984 */ /* 0x000e240000000a00 */
[----:B0-----:R-:W-:-:S07]  /*05e0*/  @!P1 DADD R2, R2, R8 ;  /* 0x0000000002029229 */ /* 0x001fce0000000008 */
[----:B------:R1:W-:Y:S01]  /*05f0*/  @!P1 STS.64 [R5], R2 ;  /* 0x0000000205009388 */ /* 0x0003e20000000a00 */
[----:B------:R-:W-:Y:S01]  /*0600*/  BAR.SYNC.DEFER_BLOCKING 0x0 ;  /* 0x0000000000007b1d */ /* 0x000fe20000010000 */
[----:B------:R-:W-:Y:S01]  /*0610*/  ISETP.GT.U32.AND P1, PT, R4, 0x3, PT ;  /* 0x000000030400780c */ /* 0x000fe20003f24070 */
[----:B------:R-:W-:-:S12]  /*0620*/  IMAD.MOV.U32 R4, RZ, RZ, R10 ;  /* 0x000000ffff047224 */ /* 0x000fd800078e000a */
[----:B-1----:R-:W-:Y:S05]  /*0630*/  @P1 BRA `(.L_x_84) ;  /* 0xfffffffc00d41947 */ /* 0x002fea000383ffff */
.L_x_83:
        /* <DEDUP_REMOVED lines=9> */
.L_x_85:
        /* <DEDUP_REMOVED lines=11> */
.L_x_153:


//--------------------- .text._Z15SumWithinBlocksIfdEviPKT0_PT_ --------------------------
	.section	.text._Z15SumWithinBlocksIfdEviPKT0_PT_,"ax",@progbits
	.align	128
        .global         _Z15SumWithinBlocksIfdEviPKT0_PT_
        .type           _Z15SumWithinBlocksIfdEviPKT0_PT_,@function
        .size           _Z15SumWithinBlocksIfdEviPKT0_PT_,(.L_x_154 - _Z15SumWithinBlocksIfdEviPKT0_PT_)
        .other          _Z15SumWithinBlocksIfdEviPKT0_PT_,@"STO_CUDA_ENTRY STV_DEFAULT"
_Z15SumWithinBlocksIfdEviPKT0_PT_:
.text._Z15SumWithinBlocksIfdEviPKT0_PT_:
[----:B------:R-:W-:Y:S01]  /*0000*/  LDC R1, c[0x0][0x37c] ;  /* 0x0000df00ff017b82 */ /* 0x000fe20000000800 */
[----:B------:R-:W0:Y:S01]  /*0010*/  S2R R0, SR_CTAID.X ;  /* 0x0000000000007919 */ /* 0x000e220000002500 */
[----:B------:R-:W1:Y:S06]  /*0020*/  LDCU UR4, c[0x0][0x360] ;  /* 0x00006c00ff0477ac */ /* 0x000e6c0008000800 */
[----:B------:R-:W2:Y:S01]  /*0030*/  LDC R6, c[0x0][0x370] ;  /* 0x0000dc00ff067b82 */ /* 0x000ea20000000800 */
[----:B------:R-:W-:Y:S01]  /*0040*/  BSSY.RECONVERGENT B0, `(.L_x_86) ;  /* 0x0000050000007945 */ /* 0x000fe20003800200 */
[----:B------:R-:W0:Y:S01]  /*0050*/  S2R R5, SR_TID.X ;  /* 0x0000000000057919 */ /* 0x000e220000002100 */
[----:B------:R-:W3:Y:S01]  /*0060*/  LDCU UR5, c[0x0][0x380] ;  /* 0x00007000ff0577ac */ /* 0x000ee20008000800 */
[----:B------:R-:W-:Y:S01]  /*0070*/  IMAD.MOV.U32 R14, RZ, RZ, RZ ;  /* 0x000000ffff0e7224 */ /* 0x000fe200078e00ff */
        /* <DEDUP_REMOVED lines=10> */
[----:B------:R-:W-:Y:S01]  /*0120*/  BSSY.RECONVERGENT B1, `(.L_x_88) ;  /* 0x0000029000017945 */ /* 0x000fe20003800200 */
[----:B------:R-:W-:Y:S02]  /*0130*/  MOV R14, RZ ;  /* 0x000000ff000e7202 */ /* 0x000fe40000000f00 */
[C---:B------:R-:W-:Y:S02]  /*0140*/  ISETP.GE.AND P0, PT, R8.reuse, UR5, PT ;  /* 0x0000000508007c0c */ /* 0x040fe4000bf06270 */
[----:B------:R-:W-:Y:S02]  /*0150*/  VIMNMX R9, PT, PT, R8, UR5, !PT ;  /* 0x0000000508097c48 */ /* 0x000fe4000ffe0100 */
[----:B------:R-:W-:Y:S01]  /*0160*/  SEL R10, RZ, 0x1, P0 ;  /* 0x00000001ff0a7807 */ /* 0x000fe20000000000 */
[----:B0-----:R-:W0:Y:S03]  /*0170*/  MUFU.RCP R11, R11 ;  /* 0x0000000b000b7308 */ /* 0x001e260000001000 */
[----:B------:R-:W-:-:S02]  /*0180*/  IADD3 R9, PT, PT, R9, -R8, -R10 ;  /* 0x8000000809097210 */ /* 0x000fc40007ffe80a */
[----:B0-----:R-:W-:-:S04]  /*0190*/  IADD3 R2, PT, PT, R11, 0xffffffe, RZ ;  /* 0x0ffffffe0b027810 */ /* 0x001fc80007ffe0ff */
        /* <DEDUP_REMOVED lines=9> */
[----:B------:R-:W-:Y:S01]  /*0230*/  @P0 IMAD.IADD R9, R9, 0x1, -R6 ;  /* 0x0000000109090824 */ /* 0x000fe200078e0a06 */
[----:B------:R-:W-:-:S04]  /*0240*/  @P0 IADD3 R11, PT, PT, R11, 0x1, RZ ;  /* 0x000000010b0b0810 */ /* 0x000fc80007ffe0ff */
[----:B------:R-:W-:-:S13]  /*0250*/  ISETP.GE.U32.AND P1, PT, R9, R6, PT ;  /* 0x000000060900720c */ /* 0x000fda0003f26070 */
[----:B------:R-:W-:Y:S01]  /*0260*/  @P1 VIADD R11, R11, 0x1 ;  /* 0x000000010b0b1836 */ /* 0x000fe20000000000 */
[----:B------:R-:W-:-:S05]  /*0270*/  @!P2 LOP3.LUT R11, RZ, R6, RZ, 0x33, !PT ;  /* 0x00000006ff0ba212 */ /* 0x000fca00078e33ff */
[----:B------:R-:W-:-:S05]  /*0280*/  IMAD.IADD R10, R10, 0x1, R11 ;  /* 0x000000010a0a7824 */ /* 0x000fca00078e020b */
[C---:B------:R-:W-:Y:S02]  /*0290*/  LOP3.LUT R8, R10.reuse, 0x3, RZ, 0xc0, !PT ;  /* 0x000000030a087812 */ /* 0x040fe400078ec0ff */
[----:B------:R-:W-:Y:S02]  /*02a0*/  ISETP.GE.U32.AND P1, PT, R10, 0x3, PT ;  /* 0x000000030a00780c */ /* 0x000fe40003f26070 */
[----:B------:R-:W-:-:S13]  /*02b0*/  ISETP.NE.AND P0, PT, R8, 0x3, PT ;  /* 0x000000030800780c */ /* 0x000fda0003f05270 */
[----:B0-----:R-:W-:Y:S05]  /*02c0*/  @!P0 BRA `(.L_x_89) ;  /* 0x0000000000388947 */ /* 0x001fea0003800000 */
[----:B------:R-:W0:Y:S01]  /*02d0*/  LDC.64 R8, c[0x0][0x388] ;  /* 0x0000e200ff087b82 */ /* 0x000e220000000a00 */
[----:B------:R-:W-:Y:S02]  /*02e0*/  VIADD R10, R10, 0x1 ;  /* 0x000000010a0a7836 */ /* 0x000fe40000000000 */
[----:B------:R-:W-:-:S03]  /*02f0*/  IMAD.MOV.U32 R14, RZ, RZ, RZ ;  /* 0x000000ffff0e7224 */ /* 0x000fc600078e00ff */
[----:B------:R-:W-:-:S04]  /*0300*/  LOP3.LUT R10, R10, 0x3, RZ, 0xc0, !PT ;  /* 0x000000030a0a7812 */ /* 0x000fc800078ec0ff */
[----:B------:R-:W-:-:S07]  /*0310*/  IADD3 R16, PT, PT, -R10, RZ, RZ ;  /* 0x000000ff0a107210 */ /* 0x000fce0007ffe1ff */
.L_x_90:
[----:B0-----:R-:W-:-:S06]  /*0320*/  IMAD.WIDE R10, R7, 0x8, R8 ;  /* 0x00000008070a7825 */ /* 0x001fcc00078e0208 */
[----:B--2---:R-:W2:Y:S01]  /*0330*/  LDG.E.64 R10, desc[UR6][R10.64] ;  /* 0x000000060a0a7981 */ /* 0x004ea2000c1e1b00 */
[----:B------:R-:W2:Y:S01]  /*0340*/  F2F.F64.F32 R14, R14 ;  /* 0x0000000e000e7310 */ /* 0x000ea20000201800 */
[----:B------:R-:W-:Y:S02]  /*0350*/  VIADD R16, R16, 0x1 ;  /* 0x0000000110107836 */ /* 0x000fe40000000000 */
[----:B------:R-:W-:-:S03]  /*0360*/  IMAD.IADD R7, R6, 0x1, R7 ;  /* 0x0000000106077824 */ /* 0x000fc600078e0207 */
[----:B------:R-:W-:Y:S01]  /*0370*/  ISETP.NE.AND P0, PT, R16, RZ, PT ;  /* 0x000000ff1000720c */ /* 0x000fe20003f05270 */
[----:B-12---:R-:W-:-:S06]  /*0380*/  DADD R12, R10, R14 ;  /* 0x000000000a0c7229 */ /* 0x006fcc000000000e */
[----:B------:R1:W2:Y:S06]  /*0390*/  F2F.F32.F64 R14, R12 ;  /* 0x0000000c000e7310 */ /* 0x0002ac0000301000 */
[----:B------:R-:W-:Y:S05]  /*03a0*/  @P0 BRA `(.L_x_90) ;  /* 0xfffffffc00dc0947 */ /* 0x000fea000383ffff */
.L_x_89:
[----:B------:R-:W-:Y:S05]  /*03b0*/  BSYNC.RECONVERGENT B1 ;  /* 0x0000000000017941 */ /* 0x000fea0003800200 */
.L_x_88:
[----:B------:R-:W-:Y:S05]  /*03c0*/  @!P1 BRA `(.L_x_87) ;  /* 0x00000000005c9947 */ /* 0x000fea0003800000 */
.L_x_91:
[----:B------:R-:W-:-:S05]  /*03d0*/  IMAD.WIDE R24, R7, 0x8, R2 ;  /* 0x0000000807187825 */ /* 0x000fca00078e0202 */
[----:B---3--:R-:W3:Y:S01]  /*03e0*/  LDG.E.64 R16, desc[UR6][R24.64] ;  /* 0x0000000618107981 */ /* 0x008ee2000c1e1b00 */
[----:B------:R-:W-:-:S05]  /*03f0*/  IMAD.WIDE R18, R6, 0x8, R24 ;  /* 0x0000000806127825 */ /* 0x000fca00078e0218 */
[----:B------:R-:W4:Y:S01]  /*0400*/  LDG.E.64 R8, desc[UR6][R18.64] ;  /* 0x0000000612087981 */ /* 0x000f22000c1e1b00 */
[----:B------:R-:W-:-:S05]  /*0410*/  IMAD.WIDE R22, R6, 0x8, R18 ;  /* 0x0000000806167825 */ /* 0x000fca00078e0212 */
[----:B------:R-:W5:Y:S01]  /*0420*/  LDG.E.64 R10, desc[UR6][R22.64] ;  /* 0x00000006160a7981 */ /* 0x000f62000c1e1b00 */
[----:B01----:R-:W-:-:S06]  /*0430*/  IMAD.WIDE R12, R6, 0x8, R22 ;  /* 0x00000008060c7825 */ /* 0x003fcc00078e0216 */
[----:B------:R-:W5:Y:S01]  /*0440*/  LDG.E.64 R12, desc[UR6][R12.64] ;  /* 0x000000060c0c7981 */ /* 0x000f62000c1e1b00 */
[----:B--2---:R-:W3:Y:S01]  /*0450*/  F2F.F64.F32 R14, R14 ;  /* 0x0000000e000e7310 */ /* 0x004ee20000201800 */
[----:B------:R-:W-:-:S04]  /*0460*/  LEA R7, R6, R7, 0x2 ;  /* 0x0000000706077211 */ /* 0x000fc800078e10ff */
[----:B------:R-:W-:Y:S01]  /*0470*/  ISETP.GE.AND P0, PT, R7, UR5, PT ;  /* 0x0000000507007c0c */ /* 0x000fe2000bf06270 */
[----:B---3--:R-:W-:-:S10]  /*0480*/  DADD R16, R14, R16 ;  /* 0x000000000e107229 */ /* 0x008fd40000000010 */
[----:B------:R-:W0:Y:S08]  /*0490*/  F2F.F32.F64 R16, R16 ;  /* 0x0000001000107310 */ /* 0x000e300000301000 */
[----:B0-----:R-:W4:Y:S02]  /*04a0*/  F2F.F64.F32 R20, R16 ;  /* 0x0000001000147310 */ /* 0x001f240000201800 */
[----:B----4-:R-:W-:-:S10]  /*04b0*/  DADD R8, R8, R20 ;  /* 0x0000000008087229 */ /* 0x010fd40000000014 */
[----:B------:R-:W0:Y:S08]  /*04c0*/  F2F.F32.F64 R8, R8 ;  /* 0x0000000800087310 */ /* 0x000e300000301000 */
[----:B0-----:R-:W5:Y:S02]  /*04d0*/  F2F.F64.F32 R18, R8 ;  /* 0x0000000800127310 */ /* 0x001f640000201800 */
[----:B-----5:R-:W-:-:S10]  /*04e0*/  DADD R10, R10, R18 ;  /* 0x000000000a0a7229 */ /* 0x020fd40000000012 */
[----:B------:R-:W0:Y:S08]  /*04f0*/  F2F.F32.F64 R10, R10 ;  /* 0x0000000a000a7310 */ /* 0x000e300000301000 */
[----:B0-----:R-:W0:Y:S02]  /*0500*/  F2F.F64.F32 R18, R10 ;  /* 0x0000000a00127310 */ /* 0x001e240000201800 */
[----:B0-----:R-:W-:-:S06]  /*0510*/  DADD R12, R12, R18 ;  /* 0x000000000c0c7229 */ /* 0x001fcc0000000012 */
[----:B------:R0:W3:Y:S01]  /*0520*/  F2F.F32.F64 R14, R12 ;  /* 0x0000000c000e7310 */ /* 0x0000e20000301000 */
[----:B------:R-:W-:Y:S05]  /*0530*/  @!P0 BRA `(.L_x_91) ;  /* 0xfffffffc00a48947 */ /* 0x000fea000383ffff */
.L_x_87:
[----:B------:R-:W-:Y:S05]  /*0540*/  BSYNC.RECONVERGENT B0 ;  /* 0x0000000000007941 */ /* 0x000fea0003800200 */
.L_x_86:
[----:B------:R-:W4:Y:S01]  /*0550*/  S2UR UR5, SR_CgaCtaId ;  /* 0x00000000000579c3 */ /* 0x000f220000008800 */
[----:B------:R-:W-:Y:S01]  /*0560*/  UMOV UR4, 0x400 ;  /* 0x0000040000047882 */ /* 0x000fe20000000000 */
[----:B------:R-:W-:Y:S02]  /*0570*/  ISETP.GE.U32.AND P1, PT, R4, 0x2, PT ;  /* 0x000000020400780c */ /* 0x000fe40003f26070 */
[----:B------:R-:W-:Y:S01]  /*0580*/  ISETP.NE.AND P0, PT, R5, RZ, PT ;  /* 0x000000ff0500720c */ /* 0x000fe20003f05270 */
[----:B----4-:R-:W-:-:S06]  /*0590*/  ULEA UR4, UR5, UR4, 0x18 ;  /* 0x0000000405047291 */ /* 0x010fcc000f8ec0ff */
[----:B------:R-:W-:-:S05]  /*05a0*/  LEA R3, R5, UR4, 0x2 ;  /* 0x0000000405037c11 */ /* 0x000fca000f8e10ff */
[----:B--23--:R2:W-:Y:S01]  /*05b0*/  STS [R3], R14 ;  /* 0x0000000e03007388 */ /* 0x00c5e20000000800 */
[----:B------:R-:W-:Y:S06]  /*05c0*/  BAR.SYNC.DEFER_BLOCKING 0x0 ;  /* 0x0000000000007b1d */ /* 0x000fec0000010000 */
[----:B------:R-:W-:Y:S05]  /*05d0*/  @!P1 BRA `(.L_x_92) ;  /* 0x00000000002c9947 */ /* 0x000fea0003800000 */
.L_x_93:
[----:B------:R-:W-:-:S04]  /*05e0*/  SHF.R.U32.HI R8, RZ, 0x1, R4 ;  /* 0x00000001ff087819 */ /* 0x000fc80000011604 */
[----:B------:R-:W-:-:S13]  /*05f0*/  ISETP.GE.U32.AND P1, PT, R5, R8, PT ;  /* 0x000000080500720c */ /* 0x000fda0003f26070 */
[----:B------:R-:W-:Y:S01]  /*0600*/  @!P1 IMAD R2, R8, 0x4, R3 ;  /* 0x0000000408029824 */ /* 0x000fe200078e0203 */
[----:B------:R-:W-:Y:S05]  /*0610*/  @!P1 LDS R7, [R3] ;  /* 0x0000000003079984 */ /* 0x000fea0000000800 */
[----:B------:R-:W3:Y:S02]  /*0620*/  @!P1 LDS R2, [R2] ;  /* 0x0000000002029984 */ /* 0x000ee40000000800 */
[----:B---3--:R-:W-:-:S05]  /*0630*/  @!P1 FADD R6, R2, R7 ;  /* 0x0000000702069221 */ /* 0x008fca0000000000 */
[----:B------:R3:W-:Y:S01]  /*0640*/  @!P1 STS [R3], R6 ;  /* 0x0000000603009388 */ /* 0x0007e20000000800 */
[----:B------:R-:W-:Y:S01]  /*0650*/  BAR.SYNC.DEFER_BLOCKING 0x0 ;  /* 0x0000000000007b1d */ /* 0x000fe20000010000 */
[----:B------:R-:W-:Y:S02]  /*0660*/  ISETP.GT.U32.AND P1, PT, R4, 0x3, PT ;  /* 0x000000030400780c */ /* 0x000fe40003f24070 */
[----:B------:R-:W-:-:S11]  /*0670*/  MOV R4, R8 ;  /* 0x0000000800047202 */ /* 0x000fd60000000f00 */
[----:B---3--:R-:W-:Y:S05]  /*0680*/  @P1 BRA `(.L_x_93) ;  /* 0xfffffffc00d41947 */ /* 0x008fea000383ffff */
.L_x_92:
[----:B------:R-:W-:Y:S05]  /*0690*/  @P0 EXIT ;  /* 0x000000000000094d */ /* 0x000fea0003800000 */
[----:B------:R-:W3:Y:S01]  /*06a0*/  S2UR UR5, SR_CgaCtaId ;  /* 0x00000000000579c3 */ /* 0x000ee20000008800 */
[----:B------:R-:W-:-:S07]  /*06b0*/  UMOV UR4, 0x400 ;  /* 0x0000040000047882 */ /* 0x000fce0000000000 */
[----:B--2---:R-:W2:Y:S01]  /*06c0*/  LDC.64 R2, c[0x0][0x390] ;  /* 0x0000e400ff027b82 */ /* 0x004ea20000000a00 */
[----:B---3--:R-:W-:Y:S01]  /*06d0*/  ULEA UR4, UR5, UR4, 0x18 ;  /* 0x0000000405047291 */ /* 0x008fe2000f8ec0ff */
[----:B--2---:R-:W-:-:S08]  /*06e0*/  IMAD.WIDE.U32 R2, R0, 0x4, R2 ;  /* 0x0000000400027825 */ /* 0x004fd000078e0002 */
[----:B------:R-:W2:Y:S04]  /*06f0*/  LDS R5, [UR4] ;  /* 0x00000004ff057984 */ /* 0x000ea80008000800 */
[----:B--2---:R-:W-:Y:S01]  /*0700*/  STG.E desc[UR6][R2.64], R5 ;  /* 0x0000000502007986 */ /* 0x004fe2000c101906 */
[----:B------:R-:W-:Y:S05]  /*0710*/  EXIT ;  /* 0x000000000000794d */ /* 0x000fea0003800000 */
.L_x_94:
        /* <DEDUP_REMOVED lines=14> */
.L_x_154:


//--------------------- .text._Z10InitializeIdEviPT_ --------------------------
	.section	.text._Z10InitializeIdEviPT_,"ax",@progbits
	.align	128
        .global         _Z10InitializeIdEviPT_
        .type           _Z10InitializeIdEviPT_,@function
        .size           _Z10InitializeIdEviPT_,(.L_x_144 - _Z10InitializeIdEviPT_)
        .other          _Z10InitializeIdEviPT_,@"STO_CUDA_ENTRY STV_DEFAULT"
_Z10InitializeIdEviPT_:
.text._Z10InitializeIdEviPT_:
[----:B------:R-:W-:Y:S01]  /*0000*/  LDC R1, c[0x0][0x37c] ;  /* 0x0000df00ff017b82 */ /* 0x000fe20000000800 */
[----:B------:R-:W0:Y:S01]  /*0010*/  S2R R5, SR_CTAID.X ;  /* 0x0000000000057919 */ /* 0x000e220000002500 */
[----:B------:R-:W1:Y:S06]  /*0020*/  LDCU UR4, c[0x0][0x360] ;  /* 0x00006c00ff0477ac */ /* 0x000e6c0008000800 */
[----:B------:R-:W1:Y:S01]  /*0030*/  LDC R2, c[0x0][0x370] ;  /* 0x0000dc00ff027b82 */ /* 0x000e620000000800 */
[----:B------:R-:W0:Y:S01]  /*0040*/  S2R R0, SR_TID.X ;  /* 0x0000000000007919 */ /* 0x000e220000002100 */
[----:B------:R-:W2:Y:S01]  /*0050*/  LDCU UR5, c[0x0][0x380] ;  /* 0x00007000ff0577ac */ /* 0x000ea20008000800 */
[----:B-1----:R-:W-:-:S02]  /*0060*/  IMAD R2, R2, UR4, RZ ;  /* 0x0000000402027c24 */ /* 0x002fc4000f8e02ff */
[----:B0-----:R-:W-:-:S05]  /*0070*/  IMAD R5, R5, UR4, R0 ;  /* 0x0000000405057c24 */ /* 0x001fca000f8e0200 */
[----:B--2---:R-:W-:-:S13]  /*0080*/  ISETP.GE.AND P0, PT, R5, UR5, PT ;  /* 0x0000000505007c0c */ /* 0x004fda000bf06270 */
[----:B------:R-:W-:Y:S05]  /*0090*/  @P0 EXIT ;  /* 0x000000000000094d */ /* 0x000fea0003800000 */
[----:B------:R-:W0:Y:S01]  /*00a0*/  I2F.U32.RP R8, R2 ;  /* 0x0000000200087306 */ /* 0x000e220000209000 */
[C---:B------:R-:W-:Y:S01]  /*00b0*/  IMAD.IADD R0, R2.reuse, 0x1, R5 ;  /* 0x0000000102007824 */ /* 0x040fe200078e0205 */
[----:B------:R-:W-:Y:S01]  /*00c0*/  ISETP.NE.U32.AND P2, PT, R2, RZ, PT ;  /* 0x000000ff0200720c */ /* 0x000fe20003f45070 */
[----:B------:R-:W-:Y:S01]  /*00d0*/  IMAD.MOV R9, RZ, RZ, -R2 ;  /* 0x000000ffff097224 */ /* 0x000fe200078e0a02 */
[----:B------:R-:W-:Y:S02]  /*00e0*/  BSSY.RECONVERGENT B0, `(.L_x_95) ;  /* 0x000003d000007945 */ /* 0x000fe40003800200 */
[C---:B------:R-:W-:Y:S02]  /*00f0*/  ISETP.GE.AND P0, PT, R0.reuse, UR5, PT ;  /* 0x0000000500007c0c */ /* 0x040fe4000bf06270 */
[----:B------:R-:W-:Y:S01]  /*0100*/  VIMNMX R3, PT, PT, R0, UR5, !PT ;  /* 0x0000000500037c48 */ /* 0x000fe2000ffe0100 */
[----:B------:R-:W1:Y:S01]  /*0110*/  LDCU.64 UR4, c[0x0][0x358] ;  /* 0x00006b00ff0477ac */ /* 0x000e620008000a00 */
[----:B------:R-:W-:-:S04]  /*0120*/  SEL R4, RZ, 0x1, P0 ;  /* 0x00000001ff047807 */ /* 0x000fc80000000000 */
[----:B------:R-:W-:Y:S01]  /*0130*/  IADD3 R3, PT, PT, R3, -R0, -R4 ;  /* 0x8000000003037210 */ /* 0x000fe20007ffe804 */
[----:B0-----:R-:W0:Y:S02]  /*0140*/  MUFU.RCP R8, R8 ;  /* 0x0000000800087308 */ /* 0x001e240000001000 */
[----:B0-----:R-:W-:-:S06]  /*0150*/  VIADD R6, R8, 0xffffffe ;  /* 0x0ffffffe08067836 */ /* 0x001fcc0000000000 */
[----:B------:R0:W2:Y:S02]  /*0160*/  F2I.FTZ.U32.TRUNC.NTZ R7, R6 ;  /* 0x0000000600077305 */ /* 0x0000a4000021f000 */
[----:B0-----:R-:W-:Y:S02]  /*0170*/  IMAD.MOV.U32 R6, RZ, RZ, RZ ;  /* 0x000000ffff067224 */ /* 0x001fe400078e00ff */
[----:B--2---:R-:W-:-:S04]  /*0180*/  IMAD R9, R9, R7, RZ ;  /* 0x0000000709097224 */ /* 0x004fc800078e02ff */
        /* <DEDUP_REMOVED lines=8> */
[----:B------:R-:W-:Y:S01]  /*0210*/  @P1 VIADD R7, R7, 0x1 ;  /* 0x0000000107071836 */ /* 0x000fe20000000000 */
[----:B------:R-:W-:-:S05]  /*0220*/  @!P2 LOP3.LUT R7, RZ, R2, RZ, 0x33, !PT ;  /* 0x00000002ff07a212 */ /* 0x000fca00078e33ff */
[----:B------:R-:W-:-:S05]  /*0230*/  IMAD.IADD R4, R4, 0x1, R7 ;  /* 0x0000000104047824 */ /* 0x000fca00078e0207 */
[----:B------:R-:W-:-:S04]  /*0240*/  LOP3.LUT R0, R4, 0x3, RZ, 0xc0, !PT ;  /* 0x0000000304007812 */ /* 0x000fc800078ec0ff */
[----:B------:R-:W-:-:S13]  /*0250*/  ISETP.NE.AND P0, PT, R0, 0x3, PT ;  /* 0x000000030000780c */ /* 0x000fda0003f05270 */
[----:B-1----:R-:W-:Y:S05]  /*0260*/  @!P0 BRA `(.L_x_96) ;  /* 0x0000000000908947 */ /* 0x002fea0003800000 */
[----:B------:R-:W0:Y:S01]  /*0270*/  LDC.64 R18, c[0x0][0x388] ;  /* 0x0000e200ff127b82 */ /* 0x000e220000000a00 */
[----:B------:R-:W-:Y:S01]  /*0280*/  VIADD R0, R4, 0x1 ;  /* 0x0000000104007836 */ /* 0x000fe20000000000 */
[----:B------:R-:W-:Y:S01]  /*0290*/  BSSY.RECONVERGENT B1, `(.L_x_97) ;  /* 0x0000020000017945 */ /* 0x000fe20003800200 */
[----:B------:R-:W-:-:S03]  /*02a0*/  VIADD R9, R5, 0x1 ;  /* 0x0000000105097836 */ /* 0x000fc60000000000 */
[----:B------:R-:W-:-:S04]  /*02b0*/  LOP3.LUT R0, R0, 0x3, RZ, 0xc0, !PT ;  /* 0x0000000300007812 */ /* 0x000fc800078ec0ff */
[----:B------:R-:W-:-:S07]  /*02c0*/  IADD3 R3, PT, PT, -R0, RZ, RZ ;  /* 0x000000ff00037210 */ /* 0x000fce0007ffe1ff */
.L_x_100:
[----:B-1----:R-:W1:Y:S01]  /*02d0*/  I2F.F64 R10, R9 ;  /* 0x00000009000a7312 */ /* 0x002e620000201c00 */
[----:B------:R-:W-:Y:S07]  /*02e0*/  BSSY.RECONVERGENT B2, `(.L_x_98) ;  /* 0x000000f000027945 */ /* 0x000fee0003800200 */
[----:B-1----:R-:W1:Y:S01]  /*02f0*/  MUFU.RCP64H R7, R11 ;  /* 0x0000000b00077308 */ /* 0x002e620000001800 */
[----:B------:R-:W-:-:S05]  /*0300*/  VIADD R6, R11, 0x300402 ;  /* 0x003004020b067836 */ /* 0x000fca0000000000 */
[----:B------:R-:W-:Y:S01]  /*0310*/  FSETP.GEU.AND P0, PT, |R6|, 5.8789094863358348022e-39, PT ;  /* 0x004004020600780b */ /* 0x000fe20003f0e200 */
[----:B-1----:R-:W-:-:S08]  /*0320*/  DFMA R12, -R10, R6, 1 ;  /* 0x3ff000000a0c742b */ /* 0x002fd00000000106 */
[----:B------:R-:W-:-:S08]  /*0330*/  DFMA R12, R12, R12, R12 ;  /* 0x0000000c0c0c722b */ /* 0x000fd0000000000c */
[----:B------:R-:W-:Y:S01]  /*0340*/  DFMA R12, R6, R12, R6 ;  /* 0x0000000c060c722b */ /* 0x000fe20000000006 */
[----:B0-----:R-:W-:-:S07]  /*0350*/  IMAD.WIDE R6, R5, 0x8, R18 ;  /* 0x0000000805067825 */ /* 0x001fce00078e0212 */
[----:B------:R-:W-:-:S08]  /*0360*/  DFMA R14, -R10, R12, 1 ;  /* 0x3ff000000a0e742b */ /* 0x000fd0000000010c */
[----:B------:R-:W-:Y:S01]  /*0370*/  DFMA R12, R12, R14, R12 ;  /* 0x0000000e0c0c722b */ /* 0x000fe2000000000c */
[----:B------:R-:W-:Y:S10]  /*0380*/  @P0 BRA `(.L_x_99) ;  /* 0x0000000000100947 */ /* 0x000ff40003800000 */
[----:B------:R-:W-:Y:S02]  /*0390*/  LOP3.LUT R14, R11, 0x7fffffff, RZ, 0xc0, !PT ;  /* 0x7fffffff0b0e7812 */ /* 0x000fe400078ec0ff */
[----:B------:R-:W-:-:S03]  /*03a0*/  MOV R0, 0x3d0 ;  /* 0x000003d000007802 */ /* 0x000fc60000000f00 */
[----:B------:R-:W-:-:S07]  /*03b0*/  VIADD R14, R14, 0xfff00000 ;  /* 0xfff000000e0e7836 */ /* 0x000fce0000000000 */
[----:B------:R-:W-:Y:S05]  /*03c0*/  CALL.REL.NOINC `($__internal_0_$__cuda_sm20_dblrcp_rn_slowpath_v3) ;  /* 0x0000000400ec7944 */ /* 0x000fea0003c00000 */
.L_x_99:
[----:B------:R-:W-:Y:S05]  /*03d0*/  BSYNC.RECONVERGENT B2 ;  /* 0x0000000000027941 */ /* 0x000fea0003800200 */
.L_x_98:
[----:B------:R-:W-:Y:S01]  /*03e0*/  DADD R10, -RZ, -R12 ;  /* 0x00000000ff0a7229 */ /* 0x000fe2000000090c */
[----:B------:R-:W-:Y:S01]  /*03f0*/  LOP3.LUT R0, R9, 0x1, RZ, 0xc0, !PT ;  /* 0x0000000109007812 */ /* 0x000fe200078ec0ff */
[----:B------:R-:W-:Y:S02]  /*0400*/  VIADD R3, R3, 0x1 ;  /* 0x0000000103037836 */ /* 0x000fe40000000000 */
[----:B------:R-:W-:Y:S01]  /*0410*/  IMAD.IADD R5, R2, 0x1, R5 ;  /* 0x0000000102057824 */ /* 0x000fe200078e0205 */
[----:B------:R-:W-:Y:S01]  /*0420*/  ISETP.NE.U32.AND P0, PT, R0, 0x1, PT ;  /* 0x000000010000780c */ /* 0x000fe20003f05070 */
[----:B------:R-:W-:-:S04]  /*0430*/  IMAD.IADD R9, R2, 0x1, R9 ;  /* 0x0000000102097824 */ /* 0x000fc800078e0209 */
[----:B------:R-:W-:Y:S02]  /*0440*/  FSEL R10, R12, R10, !P0 ;  /* 0x0000000a0c0a7208 */ /* 0x000fe40004000000 */
[----:B------:R-:W-:Y:S02]  /*0450*/  FSEL R11, R13, R11, !P0 ;  /* 0x0000000b0d0b7208 */ /* 0x000fe40004000000 */
[----:B------:R-:W-:-:S03]  /*0460*/  ISETP.NE.AND P0, PT, R3, RZ, PT ;  /* 0x000000ff0300720c */ /* 0x000fc60003f05270 */
[----:B------:R1:W-:Y:S10]  /*0470*/  STG.E.64 desc[UR4][R6.64], R10 ;  /* 0x0000000a06007986 */ /* 0x0003f4000c101b04 */
[----:B------:R-:W-:Y:S05]  /*0480*/  @P0 BRA `(.L_x_100) ;  /* 0xfffffffc00900947 */ /* 0x000fea000383ffff */
[----:B------:R-:W-:Y:S05]  /*0490*/  BSYNC.RECONVERGENT B1 ;  /* 0x0000000000017941 */ /* 0x000fea0003800200 */
.L_x_97:
[----:B------:R-:W-:-:S07]  /*04a0*/  VIADD R5, R9, 0xffffffff ;  /* 0xffffffff09057836 */ /* 0x000fce0000000000 */
.L_x_96:
[----:B------:R-:W-:Y:S05]  /*04b0*/  BSYNC.RECONVERGENT B0 ;  /* 0x0000000000007941 */ /* 0x000fea0003800200 */
.L_x_95:
[----:B------:R-:W-:-:S13]  /*04c0*/  ISETP.GE.U32.AND P0, PT, R4, 0x3, PT ;  /* 0x000000030400780c */ /* 0x000fda0003f06070 */
[----:B------:R-:W-:Y:S05]  /*04d0*/  @!P0 EXIT ;  /* 0x000000000000894d */ /* 0x000fea0003800000 */
[----:B------:R-:W0:Y:S01]  /*04e0*/  LDC.64 R8, c[0x0][0x388] ;  /* 0x0000e200ff087b82 */ /* 0x000e220000000a00 */
[----:B------:R-:W-:Y:S01]  /*04f0*/  LOP3.LUT R3, R5, 0x1, RZ, 0xc0, !PT ;  /* 0x0000000105037812 */ /* 0x000fe200078ec0ff */
[----:B------:R-:W-:Y:S01]  /*0500*/  IMAD.IADD R4, R2, 0x1, R5 ;  /* 0x0000000102047824 */ /* 0x000fe200078e0205 */
[----:B------:R-:W2:Y:S06]  /*0510*/  LDCU UR6, c[0x0][0x380] ;  /* 0x00007000ff0677ac */ /* 0x000eac0008000800 */
.L_x_109:
[----:B-1-3--:R-:W-:Y:S01]  /*0520*/  VIADD R7, R5, 0x1 ;  /* 0x0000000105077836 */ /* 0x00afe20000000000 */
[----:B------:R-:W-:Y:S01]  /*0530*/  BSSY.RECONVERGENT B0, `(.L_x_101) ;  /* 0x0000013000007945 */ /* 0x000fe20003800200 */
[----:B------:R-:W-:Y:S02]  /*0540*/  LOP3.LUT P0, RZ, R4, 0x1, RZ, 0xc0, !PT ;  /* 0x0000000104ff7812 */ /* 0x000fe4000780c0ff */
[----:B------:R-:W1:Y:S01]  /*0550*/  I2F.F64 R10, R7 ;  /* 0x00000007000a7312 */ /* 0x000e620000201c00 */
[----:B------:R-:W-:-:S07]  /*0560*/  ISETP.NE.AND P1, PT, R3, RZ, PT ;  /* 0x000000ff0300720c */ /* 0x000fce0003f25270 */
[----:B-1----:R-:W1:Y:S01]  /*0570*/  MUFU.RCP64H R13, R11 ;  /* 0x0000000b000d7308 */ /* 0x002e620000001800 */
[----:B------:R-:W-:-:S04]  /*0580*/  IADD3 R12, PT, PT, R11, 0x300402, RZ ;  /* 0x003004020b0c7810 */ /* 0x000fc80007ffe0ff */
[----:B------:R-:W-:Y:S02]  /*0590*/  FSETP.GEU.AND P2, PT, |R12|, 5.8789094863358348022e-39, PT ;  /* 0x004004020c00780b */ /* 0x000fe40003f4e200 */
[----:B-1----:R-:W-:-:S08]  /*05a0*/  DFMA R14, -R10, R12, 1 ;  /* 0x3ff000000a0e742b */ /* 0x002fd0000000010c */
[----:B------:R-:W-:-:S08]  /*05b0*/  DFMA R14, R14, R14, R14 ;  /* 0x0000000e0e0e722b */ /* 0x000fd0000000000e */
[----:B------:R-:W-:-:S08]  /*05c0*/  DFMA R14, R12, R14, R12 ;  /* 0x0000000e0c0e722b */ /* 0x000fd0000000000c */
[----:B------:R-:W-:-:S08]  /*05d0*/  DFMA R16, -R10, R14, 1 ;  /* 0x3ff000000a10742b */ /* 0x000fd0000000010e */
[----:B------:R-:W-:Y:S01]  /*05e0*/  DFMA R14, R14, R16, R14 ;  /* 0x000000100e0e722b */ /* 0x000fe2000000000e */
[----:B------:R-:W-:Y:S10]  /*05f0*/  @P2 BRA `(.L_x_102) ;  /* 0x0000000000182947 */ /* 0x000ff40003800000 */
[----:B------:R-:W-:Y:S02]  /*0600*/  LOP3.LUT R14, R11, 0x7fffffff, RZ, 0xc0, !PT ;  /* 0x7fffffff0b0e7812 */ /* 0x000fe400078ec0ff */
[----:B------:R-:W-:-:S03]  /*0610*/  MOV R0, 0x640 ;  /* 0x0000064000007802 */ /* 0x000fc60000000f00 */
[----:B------:R-:W-:-:S07]  /*0620*/  VIADD R14, R14, 0xfff00000 ;  /* 0xfff000000e0e7836 */ /* 0x000fce0000000000 */
[----:B0-2---:R-:W-:Y:S05]  /*0630*/  CALL.REL.NOINC `($__internal_0_$__cuda_sm20_dblrcp_rn_slowpath_v3) ;  /* 0x0000000400507944 */ /* 0x005fea0003c00000 */
[----:B------:R-:W-:Y:S02]  /*0640*/  IMAD.MOV.U32 R14, RZ, RZ, R12 ;  /* 0x000000ffff0e7224 */ /* 0x000fe400078e000c */
[----:B------:R-:W-:-:S07]  /*0650*/  IMAD.MOV.U32 R15, RZ, RZ, R13 ;  /* 0x000000ffff0f7224 */ /* 0x000fce00078e000d */
.L_x_102:
[----:B--2---:R-:W-:Y:S05]  /*0660*/  BSYNC.RECONVERGENT B0 ;  /* 0x0000000000007941 */ /* 0x004fea0003800200 */
.L_x_101:
[----:B------:R-:W-:Y:S01]  /*0670*/  IMAD.IADD R7, R2, 0x1, R7 ;  /* 0x0000000102077824 */ /* 0x000fe200078e0207 */
[----:B------:R-:W-:Y:S01]  /*0680*/  DADD R18, -RZ, -R14 ;  /* 0x00000000ff127229 */ /* 0x000fe2000000090e */
[----:B------:R-:W-:Y:S02]  /*0690*/  BSSY.RECONVERGENT B0, `(.L_x_103) ;  /* 0x0000015000007945 */ /* 0x000fe40003800200 */
[----:B------:R-:W1:Y:S07]  /*06a0*/  I2F.F64 R10, R7 ;  /* 0x00000007000a7312 */ /* 0x000e6e0000201c00 */
[----:B------:R-:W-:-:S02]  /*06b0*/  FSEL R20, R14, R18, !P1 ;  /* 0x000000120e147208 */ /* 0x000fc40004800000 */
[----:B------:R-:W-:Y:S01]  /*06c0*/  FSEL R21, R15, R19, !P1 ;  /* 0x000000130f157208 */ /* 0x000fe20004800000 */
[----:B0-----:R-:W-:Y:S01]  /*06d0*/  IMAD.WIDE R18, R5, 0x8, R8 ;  /* 0x0000000805127825 */ /* 0x001fe200078e0208 */
[----:B-1----:R-:W0:Y:S03]  /*06e0*/  MUFU.RCP64H R13, R11 ;  /* 0x0000000b000d7308 */ /* 0x002e260000001800 */
[----:B------:R-:W-:Y:S01]  /*06f0*/  VIADD R12, R11, 0x300402 ;  /* 0x003004020b0c7836 */ /* 0x000fe20000000000 */
[----:B------:R1:W-:Y:S04]  /*0700*/  STG.E.64 desc[UR4][R18.64], R20 ;  /* 0x0000001412007986 */ /* 0x0003e8000c101b04 */
[----:B------:R-:W-:Y:S01]  /*0710*/  FSETP.GEU.AND P2, PT, |R12|, 5.8789094863358348022e-39, PT ;  /* 0x004004020c00780b */ /* 0x000fe20003f4e200 */
[----:B0-----:R-:W-:-:S08]  /*0720*/  DFMA R16, -R10, R12, 1 ;  /* 0x3ff000000a10742b */ /* 0x001fd0000000010c */
[----:B------:R-:W-:-:S08]  /*0730*/  DFMA R16, R16, R16, R16 ;  /* 0x000000101010722b */ /* 0x000fd00000000010 */
[----:B------:R-:W-:-:S08]  /*0740*/  DFMA R16, R12, R16, R12 ;  /* 0x000000100c10722b */ /* 0x000fd0000000000c */
[----:B------:R-:W-:-:S08]  /*0750*/  DFMA R14, -R10, R16, 1 ;  /* 0x3ff000000a0e742b */ /* 0x000fd00000000110 */
[----:B------:R-:W-:Y:S01]  /*0760*/  DFMA R14, R16, R14, R16 ;  /* 0x0000000e100e722b */ /* 0x000fe20000000010 */
[----:B-1----:R-:W-:Y:S10]  /*0770*/  @P2 BRA `(.L_x_104) ;  /* 0x0000000000182947 */ /* 0x002ff40003800000 */
[----:B------:R-:W-:Y:S02]  /*0780*/  LOP3.LUT R14, R11, 0x7fffffff, RZ, 0xc0, !PT ;  /* 0x7fffffff0b0e7812 */ /* 0x000fe400078ec0ff */
[----:B------:R-:W-:-:S03]  /*0790*/  MOV R0, 0x7c0 ;  /* 0x000007c000007802 */ /* 0x000fc60000000f00 */
[----:B------:R-:W-:-:S07]  /*07a0*/  VIADD R14, R14, 0xfff00000 ;  /* 0xfff000000e0e7836 */ /* 0x000fce0000000000 */
[----:B------:R-:W-:Y:S05]  /*07b0*/  CALL.REL.NOINC `($__internal_0_$__cuda_sm20_dblrcp_rn_slowpath_v3) ;  /* 0x0000000000f07944 */ /* 0x000fea0003c00000 */
[----:B------:R-:W-:Y:S02]  /*07c0*/  IMAD.MOV.U32 R14, RZ, RZ, R12 ;  /* 0x000000ffff0e7224 */ /* 0x000fe400078e000c */
[----:B------:R-:W-:-:S07]  /*07d0*/  IMAD.MOV.U32 R15, RZ, RZ, R13 ;  /* 0x000000ffff0f7224 */ /* 0x000fce00078e000d */
.L_x_104:
[----:B------:R-:W-:Y:S05]  /*07e0*/  BSYNC.RECONVERGENT B0 ;  /* 0x0000000000007941 */ /* 0x000fea0003800200 */
.L_x_103:
[C---:B------:R-:W-:Y:S01]  /*07f0*/  IADD3 R7, PT, PT, R2.reuse, R7, RZ ;  /* 0x0000000702077210 */ /* 0x040fe20007ffe0ff */
[----:B------:R-:W-:Y:S01]  /*0800*/  DADD R20, -RZ, -R14 ;  /* 0x00000000ff147229 */ /* 0x000fe2000000090e */
[C---:B------:R-:W-:Y:S01]  /*0810*/  IMAD.WIDE R18, R2.reuse, 0x8, R18 ;  /* 0x0000000802127825 */ /* 0x040fe200078e0212 */
[----:B------:R-:W-:Y:S01]  /*0820*/  BSSY.RECONVERGENT B0, `(.L_x_105) ;  /* 0x0000013000007945 */ /* 0x000fe20003800200 */
[----:B------:R-:W0:Y:S02]  /*0830*/  I2F.F64 R10, R7 ;  /* 0x00000007000a7312 */ /* 0x000e240000201c00 */
[----:B------:R-:W-:-:S05]  /*0840*/  IMAD R5, R2, 0x2, R5 ;  /* 0x0000000202057824 */ /* 0x000fca00078e0205 */
[----:B------:R-:W-:Y:S02]  /*0850*/  FSEL R20, R14, R20, !P0 ;  /* 0x000000140e147208 */ /* 0x000fe40004000000 */
[----:B------:R-:W-:-:S05]  /*0860*/  FSEL R21, R15, R21, !P0 ;  /* 0x000000150f157208 */ /* 0x000fca0004000000 */
[----:B------:R1:W-:Y:S01]  /*0870*/  STG.E.64 desc[UR4][R18.64], R20 ;  /* 0x0000001412007986 */ /* 0x0003e2000c101b04 */
[----:B0-----:R-:W0:Y:S01]  /*0880*/  MUFU.RCP64H R13, R11 ;  /* 0x0000000b000d7308 */ /* 0x001e220000001800 */
[----:B------:R-:W-:-:S05]  /*0890*/  VIADD R12, R11, 0x300402 ;  /* 0x003004020b0c7836 */ /* 0x000fca0000000000 */
        /* <DEDUP_REMOVED lines=11> */
.L_x_106:
[----:B------:R-:W-:Y:S05]  /*0950*/  BSYNC.RECONVERGENT B0 ;  /* 0x0000000000007941 */ /* 0x000fea0003800200 */
.L_x_105:
[C---:B------:R-:W-:Y:S01]  /*0960*/  IMAD.IADD R10, R2.reuse, 0x1, R7 ;  /* 0x00000001020a7824 */ /* 0x040fe200078e0207 */
[----:B------:R-:W-:Y:S01]  /*0970*/  DADD R16, -RZ, -R12 ;  /* 0x00000000ff107229 */ /* 0x000fe2000000090c */
[C---:B------:R-:W-:Y:S01]  /*0980*/  IMAD.WIDE R18, R2.reuse, 0x8, R18 ;  /* 0x0000000802127825 */ /* 0x040fe200078e0212 */
[----:B------:R-:W-:Y:S03]  /*0990*/  BSSY.RECONVERGENT B0, `(.L_x_107) ;  /* 0x0000013000007945 */ /* 0x000fe60003800200 */
[----:B------:R-:W0:Y:S01]  /*09a0*/  I2F.F64 R10, R10 ;  /* 0x0000000a000a7312 */ /* 0x000e220000201c00 */
[----:B------:R-:W-:-:S04]  /*09b0*/  IMAD.IADD R5, R2, 0x1, R5 ;  /* 0x0000000102057824 */ /* 0x000fc800078e0205 */
        /* <DEDUP_REMOVED lines=16> */
.L_x_108:
[----:B------:R-:W-:Y:S05]  /*0ac0*/  BSYNC.RECONVERGENT B0 ;  /* 0x0000000000007941 */ /* 0x000fea0003800200 */
.L_x_107:
[----:B------:R-:W-:Y:S01]  /*0ad0*/  DADD R6, -RZ, -R12 ;  /* 0x00000000ff067229 */ /* 0x000fe2000000090c */
[----:B------:R-:W-:Y:S01]  /*0ae0*/  LOP3.LUT R0, R5, 0x1, RZ, 0xc0, !PT ;  /* 0x0000000105007812 */ /* 0x000fe200078ec0ff */
[----:B------:R-:W-:-:S03]  /*0af0*/  IMAD.WIDE R18, R2, 0x8, R18 ;  /* 0x0000000802127825 */ /* 0x000fc600078e0212 */
[----:B------:R-:W-:Y:S01]  /*0b00*/  ISETP.NE.U32.AND P0, PT, R0, 0x1, PT ;  /* 0x000000010000780c */ /* 0x000fe20003f05070 */
[----:B------:R-:W-:-:S04]  /*0b10*/  IMAD.IADD R5, R2, 0x1, R5 ;  /* 0x0000000102057824 */ /* 0x000fc800078e0205 */
[----:B------:R-:W-:Y:S02]  /*0b20*/  FSEL R6, R6, R12, !P0 ;  /* 0x0000000c06067208 */ /* 0x000fe40004000000 */
[----:B------:R-:W-:Y:S02]  /*0b30*/  FSEL R7, R7, R13, !P0 ;  /* 0x0000000d07077208 */ /* 0x000fe40004000000 */
[----:B------:R-:W-:-:S03]  /*0b40*/  ISETP.GE.AND P0, PT, R5, UR6, PT ;  /* 0x0000000605007c0c */ /* 0x000fc6000bf06270 */
[----:B------:R3:W-:Y:S10]  /*0b50*/  STG.E.64 desc[UR4][R18.64], R6 ;  /* 0x0000000612007986 */ /* 0x0007f4000c101b04 */
[----:B------:R-:W-:Y:S05]  /*0b60*/  @!P0 BRA `(.L_x_109) ;  /* 0xfffffff8006c8947 */ /* 0x000fea000383ffff */
[----:B------:R-:W-:Y:S05]  /*0b70*/  EXIT ;  /* 0x000000000000794d */ /* 0x000fea0003800000 */
        .weak           $__internal_0_$__cuda_sm20_dblrcp_rn_slowpath_v3
        .type           $__internal_0_$__cuda_sm20_dblrcp_rn_slowpath_v3,@function
        .size           $__internal_0_$__cuda_sm20_dblrcp_rn_slowpath_v3,(.L_x_144 - $__internal_0_$__cuda_sm20_dblrcp_rn_slowpath_v3)
$__internal_0_$__cuda_sm20_dblrcp_rn_slowpath_v3:
[----:B------:R-:W-:Y:S01]  /*0b80*/  DSETP.GTU.AND P2, PT, |R10|, +INF , PT ;  /* 0x7ff000000a00742a */ /* 0x000fe20003f4c200 */
[----:B------:R-:W-:-:S13]  /*0b90*/  BSSY.RECONVERGENT B3, `(.L_x_110) ;  /* 0x0000023000037945 */ /* 0x000fda0003800200 */
[----:B------:R-:W-:Y:S05]  /*0ba0*/  @P2 BRA `(.L_x_111) ;  /* 0x00000000007c2947 */ /* 0x000fea0003800000 */
[----:B------:R-:W-:-:S04]  /*0bb0*/  LOP3.LUT R15, R11, 0x7fffffff, RZ, 0xc0, !PT ;  /* 0x7fffffff0b0f7812 */ /* 0x000fc800078ec0ff */
[----:B------:R-:W-:-:S04]  /*0bc0*/  IADD3 R12, PT, PT, R15, -0x1, RZ ;  /* 0xffffffff0f0c7810 */ /* 0x000fc80007ffe0ff */
[----:B------:R-:W-:-:S13]  /*0bd0*/  ISETP.GE.U32.AND P2, PT, R12, 0x7fefffff, PT ;  /* 0x7fefffff0c00780c */ /* 0x000fda0003f46070 */
[----:B------:R-:W-:Y:S01]  /*0be0*/  @P2 LOP3.LUT R13, R11, 0x7ff00000, RZ, 0x3c, !PT ;  /* 0x7ff000000b0d2812 */ /* 0x000fe200078e3cff */
[----:B------:R-:W-:Y:S01]  /*0bf0*/  @P2 IMAD.MOV.U32 R12, RZ, RZ, RZ ;  /* 0x000000ffff0c2224 */ /* 0x000fe200078e00ff */
[----:B------:R-:W-:Y:S06]  /*0c00*/  @P2 BRA `(.L_x_112) ;  /* 0x00000000006c2947 */ /* 0x000fec0003800000 */
[----:B------:R-:W-:-:S13]  /*0c10*/  ISETP.GE.U32.AND P2, PT, R15, 0x1000001, PT ;  /* 0x010000010f00780c */ /* 0x000fda0003f46070 */
[----:B------:R-:W-:Y:S05]  /*0c20*/  @!P2 BRA `(.L_x_113) ;  /* 0x000000000034a947 */ /* 0x000fea0003800000 */
[----:B------:R-:W-:Y:S02]  /*0c30*/  VIADD R13, R11, 0xc0200000 ;  /* 0xc02000000b0d7836 */ /* 0x000fe40000000000 */
[----:B------:R-:W-:Y:S02]  /*0c40*/  IMAD.MOV.U32 R12, RZ, RZ, R10 ;  /* 0x000000ffff0c7224 */ /* 0x000fe400078e000a */
[----:B------:R-:W0:Y:S04]  /*0c50*/  MUFU.RCP64H R15, R13 ;  /* 0x0000000d000f7308 */ /* 0x000e280000001800 */
[----:B0-----:R-:W-:-:S08]  /*0c60*/  DFMA R16, -R12, R14, 1 ;  /* 0x3ff000000c10742b */ /* 0x001fd0000000010e */
[----:B------:R-:W-:-:S08]  /*0c70*/  DFMA R16, R16, R16, R16 ;  /* 0x000000101010722b */ /* 0x000fd00000000010 */
[----:B------:R-:W-:-:S08]  /*0c80*/  DFMA R16, R14, R16, R14 ;  /* 0x000000100e10722b */ /* 0x000fd0000000000e */
[----:B------:R-:W-:-:S08]  /*0c90*/  DFMA R14, -R12, R16, 1 ;  /* 0x3ff000000c0e742b */ /* 0x000fd00000000110 */
[----:B------:R-:W-:-:S08]  /*0ca0*/  DFMA R14, R16, R14, R16 ;  /* 0x0000000e100e722b */ /* 0x000fd00000000010 */
[----:B------:R-:W-:-:S08]  /*0cb0*/  DMUL R14, R14, 2.2250738585072013831e-308 ;  /* 0x001000000e0e7828 */ /* 0x000fd00000000000 */
[----:B------:R-:W-:-:S08]  /*0cc0*/  DFMA R10, -R10, R14, 1 ;  /* 0x3ff000000a0a742b */ /* 0x000fd0000000010e */
[----:B------:R-:W-:-:S08]  /*0cd0*/  DFMA R10, R10, R10, R10 ;  /* 0x0000000a0a0a722b */ /* 0x000fd0000000000a */
[----:B------:R-:W-:Y:S01]  /*0ce0*/  DFMA R12, R14, R10, R14 ;  /* 0x0000000a0e0c722b */ /* 0x000fe2000000000e */
[----:B------:R-:W-:Y:S10]  /*0cf0*/  BRA `(.L_x_112) ;  /* 0x0000000000307947 */ /* 0x000ff40003800000 */
.L_x_113:
[----:B------:R-:W-:Y:S01]  /*0d00*/  DMUL R10, R10, 8.11296384146066816958e+31 ;  /* 0x469000000a0a7828 */ /* 0x000fe20000000000 */
[----:B------:R-:W-:-:S05]  /*0d10*/  IMAD.MOV.U32 R12, RZ, RZ, R14 ;  /* 0x000000ffff0c7224 */ /* 0x000fca00078e000e */
[----:B------:R-:W0:Y:S02]  /*0d20*/  MUFU.RCP64H R13, R11 ;  /* 0x0000000b000d7308 */ /* 0x000e240000001800 */
[----:B0-----:R-:W-:-:S08]  /*0d30*/  DFMA R14, -R10, R12, 1 ;  /* 0x3ff000000a0e742b */ /* 0x001fd0000000010c */
[----:B------:R-:W-:-:S08]  /*0d40*/  DFMA R14, R14, R14, R14 ;  /* 0x0000000e0e0e722b */ /* 0x000fd0000000000e */
[----:B------:R-:W-:-:S08]  /*0d50*/  DFMA R14, R12, R14, R12 ;  /* 0x0000000e0c0e722b */ /* 0x000fd0000000000c */
[----:B------:R-:W-:-:S08]  /*0d60*/  DFMA R12, -R10, R14, 1 ;  /* 0x3ff000000a0c742b */ /* 0x000fd0000000010e */
[----:B------:R-:W-:-:S08]  /*0d70*/  DFMA R12, R14, R12, R14 ;  /* 0x0000000c0e0c722b */ /* 0x000fd0000000000e */
[----:B------:R-:W-:Y:S01]  /*0d80*/  DMUL R12, R12, 8.11296384146066816958e+31 ;  /* 0x469000000c0c7828 */ /* 0x000fe20000000000 */
[----:B------:R-:W-:Y:S10]  /*0d90*/  BRA `(.L_x_112) ;  /* 0x0000000000087947 */ /* 0x000ff40003800000 */
.L_x_111:
[----:B------:R-:W-:Y:S01]  /*0da0*/  LOP3.LUT R13, R11, 0x80000, RZ, 0xfc, !PT ;  /* 0x000800000b0d7812 */ /* 0x000fe200078efcff */
[----:B------:R-:W-:-:S07]  /*0db0*/  IMAD.MOV.U32 R12, RZ, RZ, R10 ;  /* 0x000000ffff0c7224 */ /* 0x000fce00078e000a */
.L_x_112:
[----:B------:R-:W-:Y:S05]  /*0dc0*/  BSYNC.RECONVERGENT B3 ;  /* 0x0000000000037941 */ /* 0x000fea0003800200 */
.L_x_110:
[----:B------:R-:W-:Y:S02]  /*0dd0*/  IMAD.MOV.U32 R10, RZ, RZ, R0 ;  /* 0x000000ffff0a7224 */ /* 0x000fe400078e0000 */
[----:B------:R-:W-:-:S04]  /*0de0*/  IMAD.MOV.U32 R11, RZ, RZ, 0x0 ;  /* 0x00000000ff0b7424 */ /* 0x000fc800078e00ff */
[----:B------:R-:W-:Y:S05]  /*0df0*/  RET.REL.NODEC R10 `(_Z10InitializeIdEviPT_) ;  /* 0xfffffff00a807950 */ /* 0x000fea0003c3ffff */
.L_x_114:
        /* <DEDUP_REMOVED lines=16> */
.L_x_144:


//--------------------- .text._Z15SumWithinBlocksIffEviPKT0_PT_ --------------------------
	.section	.text._Z15SumWithinBlocksIffEviPKT0_PT_,"ax",@progbits
	.align	128
        .global         _Z15SumWithinBlocksIffEviPKT0_PT_
        .type           _Z15SumWithinBlocksIffEviPKT0_PT_,@function
        .size           _Z15SumWithinBlocksIffEviPKT0_PT_,(.L_x_156 - _Z15SumWithinBlocksIffEviPKT0_PT_)
        .other          _Z15SumWithinBlocksIffEviPKT0_PT_,@"STO_CUDA_ENTRY STV_DEFAULT"
_Z15SumWithinBlocksIffEviPKT0_PT_:
.text._Z15SumWithinBlocksIffEviPKT0_PT_:
        /* <DEDUP_REMOVED lines=15> */
[C---:B------:R-:W-:Y:S01]  /*00f0*/  IADD3 R8, PT, PT, R4.reuse, R5, RZ ;  /* 0x0000000504087210 */ /* 0x040fe20007ffe0ff */
[----:B------:R-:W-:Y:S01]  /*0100*/  IMAD.MOV R13, RZ, RZ, -R4 ;  /* 0x000000ffff0d7224 */ /* 0x000fe200078e0a04 */
[----:B------:R-:W-:Y:S01]  /*0110*/  ISETP.NE.U32.AND P2, PT, R4, RZ, PT ;  /* 0x000000ff0400720c */ /* 0x000fe20003f45070 */
[----:B------:R-:W-:Y:S01]  /*0120*/  BSSY.RECONVERGENT B1, `(.L_x_117) ;  /* 0x0000026000017945 */ /* 0x000fe20003800200 */
[C---:B------:R-:W-:Y:S02]  /*0130*/  ISETP.GE.AND P0, PT, R8.reuse, UR5, PT ;  /* 0x0000000508007c0c */ /* 0x040fe4000bf06270 */
[----:B------:R-:W-:Y:S02]  /*0140*/  VIMNMX R9, PT, PT, R8, UR5, !PT ;  /* 0x0000000508097c48 */ /* 0x000fe4000ffe0100 */
[----:B------:R-:W-:-:S04]  /*0150*/  SEL R10, RZ, 0x1, P0 ;  /* 0x00000001ff0a7807 */ /* 0x000fc80000000000 */
[----:B------:R-:W-:Y:S01]  /*0160*/  IADD3 R9, PT, PT, R9, -R8, -R10 ;  /* 0x8000000809097210 */ /* 0x000fe20007ffe80a */
[----:B0-----:R-:W0:Y:S02]  /*0170*/  MUFU.RCP R11, R11 ;  /* 0x0000000b000b7308 */ /* 0x001e240000001000 */
[----:B0-----:R-:W-:-:S06]  /*0180*/  IADD3 R6, PT, PT, R11, 0xffffffe, RZ ;  /* 0x0ffffffe0b067810 */ /* 0x001fcc0007ffe0ff */
        /* <DEDUP_REMOVED lines=8> */
[----:B------:R-:W-:Y:S01]  /*0210*/  @P0 IMAD.IADD R9, R9, 0x1, -R4 ;  /* 0x0000000109090824 */ /* 0x000fe200078e0a04 */
[----:B------:R-:W-:-:S04]  /*0220*/  @P0 IADD3 R7, PT, PT, R7, 0x1, RZ ;  /* 0x0000000107070810 */ /* 0x000fc80007ffe0ff */
[----:B------:R-:W-:-:S13]  /*0230*/  ISETP.GE.U32.AND P1, PT, R9, R4, PT ;  /* 0x000000040900720c */ /* 0x000fda0003f26070 */
[----:B------:R-:W-:Y:S01]  /*0240*/  @P1 VIADD R7, R7, 0x1 ;  /* 0x0000000107071836 */ /* 0x000fe20000000000 */
[----:B------:R-:W-:-:S04]  /*0250*/  @!P2 LOP3.LUT R7, RZ, R4, RZ, 0x33, !PT ;  /* 0x00000004ff07a212 */ /* 0x000fc800078e33ff */
[----:B------:R-:W-:-:S04]  /*0260*/  IADD3 R7, PT, PT, R10, R7, RZ ;  /* 0x000000070a077210 */ /* 0x000fc80007ffe0ff */
[C---:B------:R-:W-:Y:S02]  /*0270*/  LOP3.LUT R6, R7.reuse, 0x3, RZ, 0xc0, !PT ;  /* 0x0000000307067812 */ /* 0x040fe400078ec0ff */
[----:B------:R-:W-:Y:S02]  /*0280*/  ISETP.GE.U32.AND P1, PT, R7, 0x3, PT ;  /* 0x000000030700780c */ /* 0x000fe40003f26070 */
[----:B------:R-:W-:Y:S01]  /*0290*/  ISETP.NE.AND P0, PT, R6, 0x3, PT ;  /* 0x000000030600780c */ /* 0x000fe20003f05270 */
[----:B------:R-:W-:-:S12]  /*02a0*/  IMAD.MOV.U32 R6, RZ, RZ, RZ ;  /* 0x000000ffff067224 */ /* 0x000fd800078e00ff */
[----:B------:R-:W-:Y:S05]  /*02b0*/  @!P0 BRA `(.L_x_118) ;  /* 0x0000000000308947 */ /* 0x000fea0003800000 */
[----:B------:R-:W0:Y:S01]  /*02c0*/  LDC.64 R10, c[0x0][0x388] ;  /* 0x0000e200ff0a7b82 */ /* 0x000e220000000a00 */
[----:B------:R-:W-:-:S04]  /*02d0*/  IADD3 R6, PT, PT, R7, 0x1, RZ ;  /* 0x0000000107067810 */ /* 0x000fc80007ffe0ff */
[----:B------:R-:W-:Y:S01]  /*02e0*/  LOP3.LUT R7, R6, 0x3, RZ, 0xc0, !PT ;  /* 0x0000000306077812 */ /* 0x000fe200078ec0ff */
[----:B------:R-:W-:-:S03]  /*02f0*/  IMAD.MOV.U32 R6, RZ, RZ, RZ ;  /* 0x000000ffff067224 */ /* 0x000fc600078e00ff */
[----:B------:R-:W-:-:S07]  /*0300*/  IADD3 R7, PT, PT, -R7, RZ, RZ ;  /* 0x000000ff07077210 */ /* 0x000fce0007ffe1ff */
.L_x_119:
[----:B0-----:R-:W-:-:S06]  /*0310*/  IMAD.WIDE R8, R5, 0x4, R10 ;  /* 0x0000000405087825 */ /* 0x001fcc00078e020a */
[----:B------:R-:W2:Y:S01]  /*0320*/  LDG.E R9, desc[UR6][R8.64] ;  /* 0x0000000608097981 */ /* 0x000ea2000c1e1900 */
[----:B------:R-:W-:Y:S01]  /*0330*/  VIADD R7, R7, 0x1 ;  /* 0x0000000107077836 */ /* 0x000fe20000000000 */
[----:B------:R-:W-:-:S04]  /*0340*/  IADD3 R5, PT, PT, R4, R5, RZ ;  /* 0x0000000504057210 */ /* 0x000fc80007ffe0ff */
[----:B------:R-:W-:Y:S01]  /*0350*/  ISETP.NE.AND P0, PT, R7, RZ, PT ;  /* 0x000000ff0700720c */ /* 0x000fe20003f05270 */
[----:B--2---:R-:W-:-:S12]  /*0360*/  FADD R6, R9, R6 ;  /* 0x0000000609067221 */ /* 0x004fd80000000000 */
[----:B------:R-:W-:Y:S05]  /*0370*/  @P0 BRA `(.L_x_119) ;  /* 0xfffffffc00e40947 */ /* 0x000fea000383ffff */
.L_x_118:
[----:B------:R-:W-:Y:S05]  /*0380*/  BSYNC.RECONVERGENT B1 ;  /* 0x0000000000017941 */ /* 0x000fea0003800200 */
.L_x_117:
[----:B------:R-:W-:Y:S05]  /*0390*/  @!P1 BRA `(.L_x_116) ;  /* 0x0000000000409947 */ /* 0x000fea0003800000 */
.L_x_120:
[----:B------:R-:W0:Y:S02]  /*03a0*/  LDC.64 R8, c[0x0][0x388] ;  /* 0x0000e200ff087b82 */ /* 0x000e240000000a00 */
[----:B0-----:R-:W-:-:S04]  /*03b0*/  IMAD.WIDE R14, R5, 0x4, R8 ;  /* 0x00000004050e7825 */ /* 0x001fc800078e0208 */
[C---:B------:R-:W-:Y:S02]  /*03c0*/  IMAD.WIDE R8, R4.reuse, 0x4, R14 ;  /* 0x0000000404087825 */ /* 0x040fe400078e020e */
[----:B------:R-:W2:Y:S02]  /*03d0*/  LDG.E R15, desc[UR6][R14.64] ;  /* 0x000000060e0f7981 */ /* 0x000ea4000c1e1900 */
[C---:B------:R-:W-:Y:S02]  /*03e0*/  IMAD.WIDE R10, R4.reuse, 0x4, R8 ;  /* 0x00000004040a7825 */ /* 0x040fe400078e0208 */
[----:B------:R-:W3:Y:S02]  /*03f0*/  LDG.E R9, desc[UR6][R8.64] ;  /* 0x0000000608097981 */ /* 0x000ee4000c1e1900 */
[C---:B------:R-:W-:Y:S02]  /*0400*/  IMAD.WIDE R12, R4.reuse, 0x4, R10 ;  /* 0x00000004040c7825 */ /* 0x040fe400078e020a */
[----:B------:R-:W4:Y:S04]  /*0410*/  LDG.E R11, desc[UR6][R10.64] ;  /* 0x000000060a0b7981 */ /* 0x000f28000c1e1900 */
[----:B------:R-:W5:Y:S01]  /*0420*/  LDG.E R13, desc[UR6][R12.64] ;  /* 0x000000060c0d7981 */ /* 0x000f62000c1e1900 */
[----:B------:R-:W-:-:S05]  /*0430*/  IMAD R5, R4, 0x4, R5 ;  /* 0x0000000404057824 */ /* 0x000fca00078e0205 */
[----:B------:R-:W-:Y:S01]  /*0440*/  ISETP.GE.AND P0, PT, R5, UR5, PT ;  /* 0x0000000505007c0c */ /* 0x000fe2000bf06270 */
[----:B--2---:R-:W-:-:S04]  /*0450*/  FADD R6, R15, R6 ;  /* 0x000000060f067221 */ /* 0x004fc80000000000 */
[----:B---3--:R-:W-:-:S04]  /*0460*/  FADD R6, R6, R9 ;  /* 0x0000000906067221 */ /* 0x008fc80000000000 */
[----:B----4-:R-:W-:-:S04]  /*0470*/  FADD R6, R6, R11 ;  /* 0x0000000b06067221 */ /* 0x010fc80000000000 */
[----:B-----5:R-:W-:Y:S01]  /*0480*/  FADD R6, R6, R13 ;  /* 0x0000000d06067221 */ /* 0x020fe20000000000 */
[----:B------:R-:W-:Y:S06]  /*0490*/  @!P0 BRA `(.L_x_120) ;  /* 0xfffffffc00c08947 */ /* 0x000fec000383ffff */
.L_x_116:
[----:B------:R-:W-:Y:S05]  /*04a0*/  BSYNC.RECONVERGENT B0 ;  /* 0x0000000000007941 */ /* 0x000fea0003800200 */
.L_x_115:
[----:B------:R-:W0:Y:S01]  /*04b0*/  S2UR UR5, SR_CgaCtaId ;  /* 0x00000000000579c3 */ /* 0x000e220000008800 */
[----:B------:R-:W-:Y:S01]  /*04c0*/  UMOV UR4, 0x400 ;  /* 0x0000040000047882 */ /* 0x000fe20000000000 */
[----:B------:R-:W-:Y:S02]  /*04d0*/  ISETP.GE.U32.AND P1, PT, R2, 0x2, PT ;  /* 0x000000020200780c */ /* 0x000fe40003f26070 */
[----:B------:R-:W-:Y:S01]  /*04e0*/  ISETP.NE.AND P0, PT, R3, RZ, PT ;  /* 0x000000ff0300720c */ /* 0x000fe20003f05270 */
[----:B0-----:R-:W-:-:S06]  /*04f0*/  ULEA UR4, UR5, UR4, 0x18 ;  /* 0x0000000405047291 */ /* 0x001fcc000f8ec0ff */
[----:B------:R-:W-:-:S05]  /*0500*/  LEA R5, R3, UR4, 0x2 ;  /* 0x0000000403057c11 */ /* 0x000fca000f8e10ff */
[----:B------:R0:W-:Y:S01]  /*0510*/  STS [R5], R6 ;  /* 0x0000000605007388 */ /* 0x0001e20000000800 */
[----:B------:R-:W-:Y:S06]  /*0520*/  BAR.SYNC.DEFER_BLOCKING 0x0 ;  /* 0x0000000000007b1d */ /* 0x000fec0000010000 */
[----:B------:R-:W-:Y:S05]  /*0530*/  @!P1 BRA `(.L_x_121) ;  /* 0x00000000002c9947 */ /* 0x000fea0003800000 */
.L_x_122:
[----:B------:R-:W-:-:S04]  /*0540*/  SHF.R.U32.HI R8, RZ, 0x1, R2 ;  /* 0x00000001ff087819 */ /* 0x000fc80000011602 */
[----:B------:R-:W-:-:S13]  /*0550*/  ISETP.GE.U32.AND P1, PT, R3, R8, PT ;  /* 0x000000080300720c */ /* 0x000fda0003f26070 */
[----:B------:R-:W-:Y:S01]  /*0560*/  @!P1 LEA R4, R8, R5, 0x2 ;  /* 0x0000000508049211 */ /* 0x000fe200078e10ff */
[----:B------:R-:W-:Y:S05]  /*0570*/  @!P1 LDS R7, [R5] ;  /* 0x0000000005079984 */ /* 0x000fea0000000800 */
[----:B------:R-:W0:Y:S02]  /*0580*/  @!P1 LDS R4, [R4] ;  /* 0x0000000004049984 */ /* 0x000e240000000800 */
[----:B0-----:R-:W-:-:S05]  /*0590*/  @!P1 FADD R6, R4, R7 ;  /* 0x0000000704069221 */ /* 0x001fca0000000000 */
[----:B------:R1:W-:Y:S01]  /*05a0*/  @!P1 STS [R5], R6 ;  /* 0x0000000605009388 */ /* 0x0003e20000000800 */
[----:B------:R-:W-:Y:S01]  /*05b0*/  BAR.SYNC.DEFER_BLOCKING 0x0 ;  /* 0x0000000000007b1d */ /* 0x000fe20000010000 */
[----:B------:R-:W-:Y:S01]  /*05c0*/  ISETP.GT.U32.AND P1, PT, R2, 0x3, PT ;  /* 0x000000030200780c */ /* 0x000fe20003f24070 */
[----:B------:R-:W-:-:S12]  /*05d0*/  IMAD.MOV.U32 R2, RZ, RZ, R8 ;  /* 0x000000ffff027224 */ /* 0x000fd800078e0008 */
[----:B-1----:R-:W-:Y:S05]  /*05e0*/  @P1 BRA `(.L_x_122) ;  /* 0xfffffffc00d41947 */ /* 0x002fea000383ffff */
.L_x_121:
[----:B------:R-:W-:Y:S05]  /*05f0*/  @P0 EXIT ;  /* 0x000000000000094d */ /* 0x000fea0003800000 */
[----:B------:R-:W1:Y:S01]  /*0600*/  S2UR UR5, SR_CgaCtaId ;  /* 0x00000000000579c3 */ /* 0x000e620000008800 */
[----:B------:R-:W-:-:S07]  /*0610*/  UMOV UR4, 0x400 ;  /* 0x0000040000047882 */ /* 0x000fce0000000000 */
[----:B------:R-:W2:Y:S01]  /*0620*/  LDC.64 R2, c[0x0][0x390] ;  /* 0x0000e400ff027b82 */ /* 0x000ea20000000a00 */
[----:B-1----:R-:W-:Y:S01]  /*0630*/  ULEA UR4, UR5, UR4, 0x18 ;  /* 0x0000000405047291 */ /* 0x002fe2000f8ec0ff */
[----:B--2---:R-:W-:-:S08]  /*0640*/  IMAD.WIDE.U32 R2, R0, 0x4, R2 ;  /* 0x0000000400027825 */ /* 0x004fd000078e0002 */
[----:B0-----:R-:W0:Y:S04]  /*0650*/  LDS R5, [UR4] ;  /* 0x00000004ff057984 */ /* 0x001e280008000800 */
[----:B0-----:R-:W-:Y:S01]  /*0660*/  STG.E desc[UR6][R2.64], R5 ;  /* 0x0000000502007986 */ /* 0x001fe2000c101906 */
[----:B------:R-:W-:Y:S05]  /*0670*/  EXIT ;  /* 0x000000000000794d */ /* 0x000fea0003800000 */
.L_x_123:
        /* <DEDUP_REMOVED lines=16> */
.L_x_156:


//--------------------- .text._Z10InitializeIfEviPT_ --------------------------
	.section	.text._Z10InitializeIfEviPT_,"ax",@progbits
	.align	128
        .global         _Z10InitializeIfEviPT_
        .type           _Z10InitializeIfEviPT_,@function
        .size           _Z10InitializeIfEviPT_,(.L_x_145 - _Z10InitializeIfEviPT_)
        .other          _Z10InitializeIfEviPT_,@"STO_CUDA_ENTRY STV_DEFAULT"
_Z10InitializeIfEviPT_:
.text._Z10InitializeIfEviPT_:
        /* <DEDUP_REMOVED lines=45> */
.L_x_129:
        /* <DEDUP_REMOVED lines=15> */
[----:B------:R-:W-:Y:S05]  /*03c0*/  CALL.REL.NOINC `($__internal_1_$__cuda_sm20_dblrcp_rn_slowpath_v3) ;  /* 0x0000000800007944 */ /* 0x000fea0003c00000 */
.L_x_128:
[----:B------:R-:W-:Y:S05]  /*03d0*/  BSYNC.RECONVERGENT B2 ;  /* 0x0000000000027941 */ /* 0x000fea0003800200 */
.L_x_127:
        /* <DEDUP_REMOVED lines=8> */
[----:B------:R-:W-:Y:S02]  /*0460*/  ISETP.NE.AND P0, PT, R3, RZ, PT ;  /* 0x000000ff0300720c */ /* 0x000fe40003f05270 */
[----:B------:R-:W0:Y:S02]  /*0470*/  F2F.F32.F64 R11, R10 ;  /* 0x0000000a000b7310 */ /* 0x000e240000301000 */
[----:B0-----:R1:W-:Y:S09]  /*0480*/  STG.E desc[UR4][R6.64], R11 ;  /* 0x0000000b06007986 */ /* 0x0013f2000c101904 */
[----:B------:R-:W-:Y:S05]  /*0490*/  @P0 BRA `(.L_x_129) ;  /* 0xfffffffc008c0947 */ /* 0x000fea000383ffff */
[----:B------:R-:W-:Y:S05]  /*04a0*/  BSYNC.RECONVERGENT B1 ;  /* 0x0000000000017941 */ /* 0x000fea0003800200 */
.L_x_126:
[----:B------:R-:W-:-:S07]  /*04b0*/  VIADD R5, R9, 0xffffffff ;  /* 0xffffffff09057836 */ /* 0x000fce0000000000 */
.L_x_125:
[----:B------:R-:W-:Y:S05]  /*04c0*/  BSYNC.RECONVERGENT B0 ;  /* 0x0000000000007941 */ /* 0x000fea0003800200 */
.L_x_124:
[----:B------:R-:W-:-:S13]  /*04d0*/  ISETP.GE.U32.AND P0, PT, R4, 0x3, PT ;  /* 0x000000030400780c */ /* 0x000fda0003f06070 */
[----:B------:R-:W-:Y:S05]  /*04e0*/  @!P0 EXIT ;  /* 0x000000000000894d */ /* 0x000fea0003800000 */
[----:B------:R-:W0:Y:S01]  /*04f0*/  LDC.64 R8, c[0x0][0x388] ;  /* 0x0000e200ff087b82 */ /* 0x000e220000000a00 */
[----:B------:R-:W-:Y:S01]  /*0500*/  LOP3.LUT R3, R5, 0x1, RZ, 0xc0, !PT ;  /* 0x0000000105037812 */ /* 0x000fe200078ec0ff */
[----:B------:R-:W-:Y:S01]  /*0510*/  IMAD.IADD R4, R2, 0x1, R5 ;  /* 0x0000000102047824 */ /* 0x000fe200078e0205 */
[----:B------:R-:W2:Y:S06]  /*0520*/  LDCU UR6, c[0x0][0x380] ;  /* 0x00007000ff0677ac */ /* 0x000eac0008000800 */
.L_x_138:
        /* <DEDUP_REMOVED lines=17> */
[----:B0-2---:R-:W-:Y:S05]  /*0640*/  CALL.REL.NOINC `($__internal_1_$__cuda_sm20_dblrcp_rn_slowpath_v3) ;  /* 0x0000000400607944 */ /* 0x005fea0003c00000 */
[----:B------:R-:W-:Y:S02]  /*0650*/  IMAD.MOV.U32 R14, RZ, RZ, R12 ;  /* 0x000000ffff0e7224 */ /* 0x000fe400078e000c */
[----:B------:R-:W-:-:S07]  /*0660*/  IMAD.MOV.U32 R15, RZ, RZ, R13 ;  /* 0x000000ffff0f7224 */ /* 0x000fce00078e000d */
.L_x_131:
[----:B--2---:R-:W-:Y:S05]  /*0670*/  BSYNC.RECONVERGENT B0 ;  /* 0x0000000000007941 */ /* 0x004fea0003800200 */
.L_x_130:
[----:B------:R-:W-:Y:S01]  /*0680*/  IMAD.IADD R7, R2, 0x1, R7 ;  /* 0x0000000102077824 */ /* 0x000fe200078e0207 */
[----:B------:R-:W-:Y:S01]  /*0690*/  DADD R16, -RZ, -R14 ;  /* 0x00000000ff107229 */ /* 0x000fe2000000090e */
[----:B0-----:R-:W-:Y:S01]  /*06a0*/  IMAD.WIDE R18, R5, 0x4, R8 ;  /* 0x0000000405127825 */ /* 0x001fe200078e0208 */
[----:B------:R-:W-:Y:S01]  /*06b0*/  BSSY.RECONVERGENT B0, `(.L_x_132) ;  /* 0x0000015000007945 */ /* 0x000fe20003800200 */
[----:B------:R-:W0:Y:S07]  /*06c0*/  I2F.F64 R10, R7 ;  /* 0x00000007000a7312 */ /* 0x000e2e0000201c00 */
[----:B------:R-:W-:-:S02]  /*06d0*/  FSEL R21, R15, R17, !P1 ;  /* 0x000000110f157208 */ /* 0x000fc40004800000 */
[----:B------:R-:W-:-:S04]  /*06e0*/  FSEL R20, R14, R16, !P1 ;  /* 0x000000100e147208 */ /* 0x000fc80004800000 */
[----:B------:R-:W1:Y:S01]  /*06f0*/  F2F.F32.F64 R21, R20 ;  /* 0x0000001400157310 */ /* 0x000e620000301000 */
[----:B0-----:R-:W-:-:S05]  /*0700*/  VIADD R12, R11, 0x300402 ;  /* 0x003004020b0c7836 */ /* 0x001fca0000000000 */
[----:B------:R-:W-:Y:S02]  /*0710*/  FSETP.GEU.AND P2, PT, |R12|, 5.8789094863358348022e-39, PT ;  /* 0x004004020c00780b */ /* 0x000fe40003f4e200 */
[----:B------:R-:W0:Y:S01]  /*0720*/  MUFU.RCP64H R13, R11 ;  /* 0x0000000b000d7308 */ /* 0x000e220000001800 */
[----:B-1----:R1:W-:Y:S01]  /*0730*/  STG.E desc[UR4][R18.64], R21 ;  /* 0x0000001512007986 */ /* 0x0023e2000c101904 */
        /* <DEDUP_REMOVED lines=9> */
[----:B------:R-:W-:Y:S05]  /*07d0*/  CALL.REL.NOINC `($__internal_1_$__cuda_sm20_dblrcp_rn_slowpath_v3) ;  /* 0x0000000000fc7944 */ /* 0x000fea0003c00000 */
[----:B------:R-:W-:Y:S02]  /*07e0*/  IMAD.MOV.U32 R14, RZ, RZ, R12 ;  /* 0x000000ffff0e7224 */ /* 0x000fe400078e000c */
[----:B------:R-:W-:-:S07]  /*07f0*/  IMAD.MOV.U32 R15, RZ, RZ, R13 ;  /* 0x000000ffff0f7224 */ /* 0x000fce00078e000d */
.L_x_133:
[----:B------:R-:W-:Y:S05]  /*0800*/  BSYNC.RECONVERGENT B0 ;  /* 0x0000000000007941 */ /* 0x000fea0003800200 */
.L_x_132:
[C---:B------:R-:W-:Y:S01]  /*0810*/  IADD3 R7, PT, PT, R2.reuse, R7, RZ ;  /* 0x0000000702077210 */ /* 0x040fe20007ffe0ff */
[----:B------:R-:W-:Y:S01]  /*0820*/  DADD R16, -RZ, -R14 ;  /* 0x00000000ff107229 */ /* 0x000fe2000000090e */
[C---:B------:R-:W-:Y:S01]  /*0830*/  IMAD.WIDE R18, R2.reuse, 0x4, R18 ;  /* 0x0000000402127825 */ /* 0x040fe200078e0212 */
[----:B------:R-:W-:Y:S01]  /*0840*/  BSSY.RECONVERGENT B0, `(.L_x_134) ;  /* 0x0000014000007945 */ /* 0x000fe20003800200 */
[----:B------:R-:W0:Y:S02]  /*0850*/  I2F.F64 R10, R7 ;  /* 0x00000007000a7312 */ /* 0x000e240000201c00 */
[----:B------:R-:W-:-:S05]  /*0860*/  IMAD R5, R2, 0x2, R5 ;  /* 0x0000000202057824 */ /* 0x000fca00078e0205 */
[----:B------:R-:W-:Y:S02]  /*0870*/  FSEL R21, R15, R17, !P0 ;  /* 0x000000110f157208 */ /* 0x000fe40004000000 */
        /* <DEDUP_REMOVED lines=16> */
.L_x_135:
[----:B------:R-:W-:Y:S05]  /*0980*/  BSYNC.RECONVERGENT B0 ;  /* 0x0000000000007941 */ /* 0x000fea0003800200 */
.L_x_134:
[C---:B------:R-:W-:Y:S01]  /*0990*/  IMAD.IADD R10, R2.reuse, 0x1, R7 ;  /* 0x00000001020a7824 */ /* 0x040fe200078e0207 */
[----:B------:R-:W-:Y:S01]  /*09a0*/  DADD R14, -RZ, -R12 ;  /* 0x00000000ff0e7229 */ /* 0x000fe2000000090c */
[C---:B------:R-:W-:Y:S01]  /*09b0*/  IMAD.WIDE R18, R2.reuse, 0x4, R18 ;  /* 0x0000000402127825 */ /* 0x040fe200078e0212 */
[----:B------:R-:W-:Y:S03]  /*09c0*/  BSSY.RECONVERGENT B0, `(.L_x_136) ;  /* 0x0000014000007945 */ /* 0x000fe60003800200 */
[----:B------:R-:W0:Y:S01]  /*09d0*/  I2F.F64 R10, R10 ;  /* 0x0000000a000a7312 */ /* 0x000e220000201c00 */
[----:B------:R-:W-:-:S04]  /*09e0*/  IMAD.IADD R5, R2, 0x1, R5 ;  /* 0x0000000102057824 */ /* 0x000fc800078e0205 */
[----:B------:R-:W-:Y:S02]  /*09f0*/  FSEL R17, R13, R15, !P1 ;  /* 0x0000000f0d117208 */ /* 0x000fe40004800000 */
[----:B------:R-:W-:-:S04]  /*0a00*/  FSEL R16, R12, R14, !P1 ;  /* 0x0000000e0c107208 */ /* 0x000fc80004800000 */
[----:B------:R-:W1:Y:S01]  /*0a10*/  F2F.F32.F64 R17, R16 ;  /* 0x0000001000117310 */ /* 0x000e620000301000 */
[----:B0-----:R-:W-:-:S07]  /*0a20*/  VIADD R6, R11, 0x300402 ;  /* 0x003004020b067836 */ /* 0x001fce0000000000 */
[----:B------:R-:W0:Y:S01]  /*0a30*/  MUFU.RCP64H R7, R11 ;  /* 0x0000000b00077308 */ /* 0x000e220000001800 */
[----:B------:R-:W-:Y:S01]  /*0a40*/  FSETP.GEU.AND P0, PT, |R6|, 5.8789094863358348022e-39, PT ;  /* 0x004004020600780b */ /* 0x000fe20003f0e200 */
        /* <DEDUP_REMOVED lines=11> */
.L_x_137:
[----:B------:R-:W-:Y:S05]  /*0b00*/  BSYNC.RECONVERGENT B0 ;  /* 0x0000000000007941 */ /* 0x000fea0003800200 */
.L_x_136:
[----:B------:R-:W-:Y:S01]  /*0b10*/  DADD R6, -RZ, -R12 ;  /* 0x00000000ff067229 */ /* 0x000fe2000000090c */
[----:B------:R-:W-:Y:S01]  /*0b20*/  LOP3.LUT R0, R5, 0x1, RZ, 0xc0, !PT ;  /* 0x0000000105007812 */ /* 0x000fe200078ec0ff */
[----:B------:R-:W-:-:S03]  /*0b30*/  IMAD.WIDE R18, R2, 0x4, R18 ;  /* 0x0000000402127825 */ /* 0x000fc600078e0212 */
[----:B------:R-:W-:Y:S01]  /*0b40*/  ISETP.NE.U32.AND P0, PT, R0, 0x1, PT ;  /* 0x000000010000780c */ /* 0x000fe20003f05070 */
[----:B------:R-:W-:-:S04]  /*0b50*/  IMAD.IADD R5, R2, 0x1, R5 ;  /* 0x0000000102057824 */ /* 0x000fc800078e0205 */
[----:B------:R-:W-:Y:S02]  /*0b60*/  FSEL R7, R7, R13, !P0 ;  /* 0x0000000d07077208 */ /* 0x000fe40004000000 */
[----:B------:R-:W-:Y:S02]  /*0b70*/  FSEL R6, R6, R12, !P0 ;  /* 0x0000000c06067208 */ /* 0x000fe40004000000 */
[----:B------:R-:W-:Y:S02]  /*0b80*/  ISETP.GE.AND P0, PT, R5, UR6, PT ;  /* 0x0000000605007c0c */ /* 0x000fe4000bf06270 */
[----:B------:R-:W0:Y:S02]  /*0b90*/  F2F.F32.F64 R7, R6 ;  /* 0x0000000600077310 */ /* 0x000e240000301000 */
[----:B0-----:R3:W-:Y:S09]  /*0ba0*/  STG.E desc[UR4][R18.64], R7 ;  /* 0x0000000712007986 */ /* 0x0017f2000c101904 */
[----:B------:R-:W-:Y:S05]  /*0bb0*/  @!P0 BRA `(.L_x_138) ;  /* 0xfffffff8005c8947 */ /* 0x000fea000383ffff */
[----:B------:R-:W-:Y:S05]  /*0bc0*/  EXIT ;  /* 0x000000000000794d */ /* 0x000fea0003800000 */
        .weak           $__internal_1_$__cuda_sm20_dblrcp_rn_slowpath_v3
        .type           $__internal_1_$__cuda_sm20_dblrcp_rn_slowpath_v3,@function
        .size           $__internal_1_$__cuda_sm20_dblrcp_rn_slowpath_v3,(.L_x_145 - $__internal_1_$__cuda_sm20_dblrcp_rn_slowpath_v3)
$__internal_1_$__cuda_sm20_dblrcp_rn_slowpath_v3:
        /* <DEDUP_REMOVED lines=24> */
.L_x_142:
        /* <DEDUP_REMOVED lines=10> */
.L_x_140:
[----:B------:R-:W-:Y:S01]  /*0df0*/  LOP3.LUT R13, R11, 0x80000, RZ, 0xfc, !PT ;  /* 0x000800000b0d7812 */ /* 0x000fe200078efcff */
[----:B------:R-:W-:-:S07]  /*0e00*/  IMAD.MOV.U32 R12, RZ, RZ, R10 ;  /* 0x000000ffff0c7224 */ /* 0x000fce00078e000a */
.L_x_141:
[----:B------:R-:W-:Y:S05]  /*0e10*/  BSYNC.RECONVERGENT B3 ;  /* 0x0000000000037941 */ /* 0x000fea0003800200 */
.L_x_139:
[----:B------:R-:W-:Y:S02]  /*0e20*/  IMAD.MOV.U32 R10, RZ, RZ, R0 ;  /* 0x000000ffff0a7224 */ /* 0x000fe400078e0000 */
[----:B------:R-:W-:-:S04]  /*0e30*/  IMAD.MOV.U32 R11, RZ, RZ, 0x0 ;  /* 0x00000000ff0b7424 */ /* 0x000fc800078e00ff */
[----:B------:R-:W-:Y:S05]  /*0e40*/  RET.REL.NODEC R10 `(_Z10InitializeIfEviPT_) ;  /* 0xfffffff00a6c7950 */ /* 0x000fea0003c3ffff */
.L_x_143:
        /* <DEDUP_REMOVED lines=11> */
.L_x_145:


//--------------------- .nv.shared._Z15SumWithinBlocksI2DDS0_EviPKT0_PT_ --------------------------
	.section	.nv.shared._Z15SumWithinBlocksI2DDS0_EviPKT0_PT_,"aw",@nobits
	.sectionflags	@""
	.align	8
.nv.shared._Z15SumWithinBlocksI2DDS0_EviPKT0_PT_:
	.zero		17408


//--------------------- .nv.shared.reserved.0     --------------------------
	.section	.nv.shared.reserved.0,"aw",@nobits
	.weak		__nv_reservedSMEM_offset_0_alias
	.size		__nv_reservedSMEM_offset_0_alias, 0, 64
	.other		__nv_reservedSMEM_offset_0_alias,@"STO_CUDA_RESERVED_SHARED STV_DEFAULT"
__nv_reservedSMEM_offset_0_alias:
	.zero		0
	.zero		64


//--------------------- .nv.shared._Z15SumWithinBlocksI2DDdEviPKT0_PT_ --------------------------
	.section	.nv.shared._Z15SumWithinBlocksI2DDdEviPKT0_PT_,"aw",@nobits
	.sectionflags	@""
	.align	8
.nv.shared._Z15SumWithinBlocksI2DDdEviPKT0_PT_:
	.zero		17408


//--------------------- .nv.shared._Z15SumWithinBlocksI16KahanAccumulatorIdES1_EviPKT0_PT_ --------------------------
	.section	.nv.shared._Z15SumWithinBlocksI16KahanAccumulatorIdES1_EviPKT0_PT_,"aw",@nobits
	.sectionflags	@""
	.align	8
.nv.shared._Z15SumWithinBlocksI16KahanAccumulatorIdES1_EviPKT0_PT_:
	.zero		17408


//--------------------- .nv.shared._Z15SumWithinBlocksI16KahanAccumulatorIdEdEviPKT0_PT_ --------------------------
	.section	.nv.shared._Z15SumWithinBlocksI16KahanAccumulatorIdEdEviPKT0_PT_,"aw",@nobits
	.sectionflags	@""
	.align	8
.nv.shared._Z15SumWithinBlocksI16KahanAccumulatorIdEdEviPKT0_PT_:
	.zero		17408


//--------------------- .nv.shared._Z15SumWithinBlocksI16KahanAccumulatorIfES1_EviPKT0_PT_ --------------------------
	.section	.nv.shared._Z15SumWithinBlocksI16KahanAccumulatorIfES1_EviPKT0_PT_,"aw",@nobits
	.sectionflags	@""
	.align	4
.nv.shared._Z15SumWithinBlocksI16KahanAccumulatorIfES1_EviPKT0_PT_:
	.zero		9216


//--------------------- .nv.shared._Z15SumWithinBlocksI16KahanAccumulatorIfEfEviPKT0_PT_ --------------------------
	.section	.nv.shared._Z15SumWithinBlocksI16KahanAccumulatorIfEfEviPKT0_PT_,"aw",@nobits
	.sectionflags	@""
	.align	4
.nv.shared._Z15SumWithinBlocksI16KahanAccumulatorIfEfEviPKT0_PT_:
	.zero		9216


//--------------------- .nv.shared._Z15SumWithinBlocksIddEviPKT0_PT_ --------------------------
	.section	.nv.shared._Z15SumWithinBlocksIddEviPKT0_PT_,"aw",@nobits
	.sectionflags	@""
	.align	8
.nv.shared._Z15SumWithinBlocksIddEviPKT0_PT_:
	.zero		9216


//--------------------- .nv.shared._Z15SumWithinBlocksIdfEviPKT0_PT_ --------------------------
	.section	.nv.shared._Z15SumWithinBlocksIdfEviPKT0_PT_,"aw",@nobits
	.sectionflags	@""
	.align	8
.nv.shared._Z15SumWithinBlocksIdfEviPKT0_PT_:
	.zero		9216


//--------------------- .nv.shared._Z15SumWithinBlocksIfdEviPKT0_PT_ --------------------------
	.section	.nv.shared._Z15SumWithinBlocksIfdEviPKT0_PT_,"aw",@nobits
	.sectionflags	@""
	.align	4
.nv.shared._Z15SumWithinBlocksIfdEviPKT0_PT_:
	.zero		5120


//--------------------- .nv.shared._Z15SumWithinBlocksIffEviPKT0_PT_ --------------------------
	.section	.nv.shared._Z15SumWithinBlocksIffEviPKT0_PT_,"aw",@nobits
	.sectionflags	@""
	.align	4
.nv.shared._Z15SumWithinBlocksIffEviPKT0_PT_:
	.zero		5120


//--------------------- .nv.constant0._Z15SumWithinBlocksI2DDS0_EviPKT0_PT_ --------------------------
	.section	.nv.constant0._Z15SumWithinBlocksI2DDS0_EviPKT0_PT_,"a",@progbits
	.sectionflags	@""
	.align	4
.nv.constant0._Z15SumWithinBlocksI2DDS0_EviPKT0_PT_:
	.zero		920


//--------------------- .nv.constant0._Z15SumWithinBlocksI2DDdEviPKT0_PT_ --------------------------
	.section	.nv.constant0._Z15SumWithinBlocksI2DDdEviPKT0_PT_,"a",@progbits
	.sectionflags	@""
	.align	4
.nv.constant0._Z15SumWithinBlocksI2DDdEviPKT0_PT_:
	.zero		920


//--------------------- .nv.constant0._Z15SumWithinBlocksI16KahanAccumulatorIdES1_EviPKT0_PT_ --------------------------
	.section	.nv.constant0._Z15SumWithinBlocksI16KahanAccumulatorIdES1_EviPKT0_PT_,"a",@progbits
	.sectionflags	@""
	.align	4
.nv.constant0._Z15SumWithinBlocksI16KahanAccumulatorIdES1_EviPKT0_PT_:
	.zero		920


//--------------------- .nv.constant0._Z15SumWithinBlocksI16KahanAccumulatorIdEdEviPKT0_PT_ --------------------------
	.section	.nv.constant0._Z15SumWithinBlocksI16KahanAccumulatorIdEdEviPKT0_PT_,"a",@progbits
	.sectionflags	@""
	.align	4
.nv.constant0._Z15SumWithinBlocksI16KahanAccumulatorIdEdEviPKT0_PT_:
	.zero		920


//--------------------- .nv.constant0._Z15SumWithinBlocksI16KahanAccumulatorIfES1_EviPKT0_PT_ --------------------------
	.section	.nv.constant0._Z15SumWithinBlocksI16KahanAccumulatorIfES1_EviPKT0_PT_,"a",@progbits
	.sectionflags	@""
	.align	4
.nv.constant0._Z15SumWithinBlocksI16KahanAccumulatorIfES1_EviPKT0_PT_:
	.zero		920


//--------------------- .nv.constant0._Z15SumWithinBlocksI16KahanAccumulatorIfEfEviPKT0_PT_ --------------------------
	.section	.nv.constant0._Z15SumWithinBlocksI16KahanAccumulatorIfEfEviPKT0_PT_,"a",@progbits
	.sectionflags	@""
	.align	4
.nv.constant0._Z15SumWithinBlocksI16KahanAccumulatorIfEfEviPKT0_PT_:
	.zero		920


//--------------------- .nv.constant0._Z15SumWithinBlocksIddEviPKT0_PT_ --------------------------
	.section	.nv.constant0._Z15SumWithinBlocksIddEviPKT0_PT_,"a",@progbits
	.sectionflags	@""
	.align	4
.nv.constant0._Z15SumWithinBlocksIddEviPKT0_PT_:
	.zero		920


//--------------------- .nv.constant0._Z15SumWithinBlocksIdfEviPKT0_PT_ --------------------------
	.section	.nv.constant0._Z15SumWithinBlocksIdfEviPKT0_PT_,"a",@progbits
	.sectionflags	@""
	.align	4
.nv.constant0._Z15SumWithinBlocksIdfEviPKT0_PT_:
	.zero		920


//--------------------- .nv.constant0._Z15SumWithinBlocksIfdEviPKT0_PT_ --------------------------
	.section	.nv.constant0._Z15SumWithinBlocksIfdEviPKT0_PT_,"a",@progbits
	.sectionflags	@""
	.align	4
.nv.constant0._Z15SumWithinBlocksIfdEviPKT0_PT_:
	.zero		920


//--------------------- .nv.constant0._Z10InitializeIdEviPT_ --------------------------
	.section	.nv.constant0._Z10InitializeIdEviPT_,"a",@progbits
	.sectionflags	@""
	.align	4
.nv.constant0._Z10InitializeIdEviPT_:
	.zero		912


//--------------------- .nv.constant0._Z15SumWithinBlocksIffEviPKT0_PT_ --------------------------
	.section	.nv.constant0._Z15SumWithinBlocksIffEviPKT0_PT_,"a",@progbits
	.sectionflags	@""
	.align	4
.nv.constant0._Z15SumWithinBlocksIffEviPKT0_PT_:
	.zero		920


//--------------------- .nv.constant0._Z10InitializeIfEviPT_ --------------------------
	.section	.nv.constant0._Z10InitializeIfEviPT_,"a",@progbits
	.sectionflags	@""
	.align	4
.nv.constant0._Z10InitializeIfEviPT_:
	.zero		912


//--------------------- SYMBOLS --------------------------

	.type		.nv.reservedSmem.offset0,@object
	.size		.nv.reservedSmem.offset0,0x4
	.type		.nv.reservedSmem.cap,@object
	.size		.nv.reservedSmem.cap,0x4
